//
// Generated by NVIDIA NVVM Compiler
//
// Compiler Build ID: CL-36424714
// Cuda compilation tools, release 13.0, V13.0.88
// Based on NVVM 20.0.0
//

.version 9.0
.target sm_100
.address_size 64

	// .globl	_Z6updatePdS_PiS0_iii
.func  (.param .b64 func_retval0) __internal_accurate_pow
(
	.param .b64 __internal_accurate_pow_param_0
)
;

.visible .entry _Z6updatePdS_PiS0_iii(
	.param .u64 .ptr .align 1 _Z6updatePdS_PiS0_iii_param_0,
	.param .u64 .ptr .align 1 _Z6updatePdS_PiS0_iii_param_1,
	.param .u64 .ptr .align 1 _Z6updatePdS_PiS0_iii_param_2,
	.param .u64 .ptr .align 1 _Z6updatePdS_PiS0_iii_param_3,
	.param .u32 _Z6updatePdS_PiS0_iii_param_4,
	.param .u32 _Z6updatePdS_PiS0_iii_param_5,
	.param .u32 _Z6updatePdS_PiS0_iii_param_6
)
{
	.reg .pred 	%p<96>;
	.reg .b32 	%r<194>;
	.reg .b64 	%rd<204>;
	.reg .b64 	%fd<213>;

	ld.param.u64 	%rd27, [_Z6updatePdS_PiS0_iii_param_0];
	ld.param.u64 	%rd28, [_Z6updatePdS_PiS0_iii_param_1];
	ld.param.u64 	%rd30, [_Z6updatePdS_PiS0_iii_param_2];
	ld.param.u32 	%r44, [_Z6updatePdS_PiS0_iii_param_5];
	ld.param.u32 	%r45, [_Z6updatePdS_PiS0_iii_param_6];
	cvta.to.global.u64 	%rd1, %rd27;
	cvta.to.global.u64 	%rd31, %rd30;
	cvta.to.global.u64 	%rd2, %rd28;
	mov.u32 	%r1, %tid.x;
	setp.lt.s32 	%p2, %r44, 1;
	mul.wide.u32 	%rd32, %r1, 4;
	add.s64 	%rd3, %rd31, %rd32;
	@%p2 bra 	$L__BB0_48;
	setp.lt.s32 	%p3, %r45, 1;
	mul.lo.s32 	%r2, %r45, %r1;
	mov.f64 	%fd57, 0d4000000000000000;
	{
	.reg .b32 %temp; 
	mov.b64 	{%temp, %r3}, %fd57;
	}
	and.b32  	%r4, %r3, 2146435072;
	setp.eq.s32 	%p4, %r4, 1062207488;
	setp.lt.s32 	%p5, %r3, 0;
	selp.b32 	%r5, 0, 2146435072, %p5;
	and.b32  	%r46, %r3, 2147483647;
	setp.ne.s32 	%p6, %r46, 1071644672;
	and.pred  	%p1, %p4, %p6;
	or.b32  	%r6, %r5, -2147483648;
	@%p3 bra 	$L__BB0_48;
	add.s32 	%r7, %r45, -1;
	and.b32  	%r8, %r45, 3;
	and.b32  	%r9, %r45, 2147483644;
	neg.s32 	%r10, %r9;
	cvt.u64.u32 	%rd4, %r2;
	mul.wide.u32 	%rd33, %r2, 8;
	add.s64 	%rd34, %rd33, %rd1;
	add.s64 	%rd5, %rd34, 16;
	add.s64 	%rd6, %rd2, 16;
	mov.f64 	%fd212, 0d7FEFFFFFFFFFFFFF;
	mov.b32 	%r185, 0;
$L__BB0_3:
	setp.lt.u32 	%p7, %r7, 3;
	mul.lo.s32 	%r12, %r185, %r45;
	mov.b32 	%r187, 0;
	@%p7 bra 	$L__BB0_26;
	mul.wide.u32 	%rd35, %r12, 8;
	add.s64 	%rd199, %rd6, %rd35;
	mov.u64 	%rd200, %rd5;
	mov.u32 	%r186, %r10;
$L__BB0_5:
	setp.lt.s32 	%p8, %r3, 0;
	setp.eq.s32 	%p9, %r4, 1062207488;
	ld.global.f64 	%fd61, [%rd200+-16];
	ld.global.f64 	%fd62, [%rd199+-16];
	sub.f64 	%fd4, %fd61, %fd62;
	{
	.reg .b32 %temp; 
	mov.b64 	{%temp, %r14}, %fd4;
	}
	abs.f64 	%fd5, %fd4;
	{ // callseq 0, 0
	.param .b64 param0;
	st.param.f64 	[param0], %fd5;
	.param .b64 retval0;
	call.uni (retval0), 
	__internal_accurate_pow, 
	(
	param0
	);
	ld.param.f64 	%fd63, [retval0];
	} // callseq 0
	setp.lt.s32 	%p11, %r14, 0;
	neg.f64 	%fd65, %fd63;
	selp.f64 	%fd66, %fd65, %fd63, %p9;
	selp.f64 	%fd67, %fd66, %fd63, %p11;
	setp.eq.f64 	%p12, %fd4, 0d0000000000000000;
	selp.b32 	%r49, %r14, 0, %p9;
	or.b32  	%r50, %r49, 2146435072;
	selp.b32 	%r51, %r50, %r49, %p8;
	mov.b32 	%r52, 0;
	mov.b64 	%fd68, {%r52, %r51};
	selp.f64 	%fd202, %fd68, %fd67, %p12;
	add.f64 	%fd69, %fd4, 0d4000000000000000;
	{
	.reg .b32 %temp; 
	mov.b64 	{%temp, %r53}, %fd69;
	}
	and.b32  	%r54, %r53, 2146435072;
	setp.ne.s32 	%p13, %r54, 2146435072;
	@%p13 bra 	$L__BB0_10;
	setp.nan.f64 	%p14, %fd4, %fd4;
	@%p14 bra 	$L__BB0_9;
	setp.neu.f64 	%p15, %fd5, 0d7FF0000000000000;
	@%p15 bra 	$L__BB0_10;
	selp.b32 	%r55, %r6, %r5, %p1;
	selp.b32 	%r56, %r55, %r5, %p11;
	mov.b32 	%r57, 0;
	mov.b64 	%fd202, {%r57, %r56};
	bra.uni 	$L__BB0_10;
$L__BB0_9:
	mov.f64 	%fd70, 0d4000000000000000;
	add.rn.f64 	%fd202, %fd4, %fd70;
$L__BB0_10:
	setp.eq.f64 	%p20, %fd4, 0d3FF0000000000000;
	selp.f64 	%fd71, 0d3FF0000000000000, %fd202, %p20;
	add.f64 	%fd10, %fd206, %fd71;
	ld.global.f64 	%fd72, [%rd200+-8];
	ld.global.f64 	%fd73, [%rd199+-8];
	sub.f64 	%fd11, %fd72, %fd73;
	{
	.reg .b32 %temp; 
	mov.b64 	{%temp, %r15}, %fd11;
	}
	abs.f64 	%fd12, %fd11;
	{ // callseq 1, 0
	.param .b64 param0;
	st.param.f64 	[param0], %fd12;
	.param .b64 retval0;
	call.uni (retval0), 
	__internal_accurate_pow, 
	(
	param0
	);
	ld.param.f64 	%fd74, [retval0];
	} // callseq 1
	setp.lt.s32 	%p21, %r15, 0;
	neg.f64 	%fd76, %fd74;
	selp.f64 	%fd77, %fd76, %fd74, %p9;
	selp.f64 	%fd78, %fd77, %fd74, %p21;
	setp.eq.f64 	%p22, %fd11, 0d0000000000000000;
	selp.b32 	%r58, %r15, 0, %p9;
	or.b32  	%r59, %r58, 2146435072;
	selp.b32 	%r60, %r59, %r58, %p8;
	mov.b32 	%r61, 0;
	mov.b64 	%fd79, {%r61, %r60};
	selp.f64 	%fd203, %fd79, %fd78, %p22;
	add.f64 	%fd80, %fd11, 0d4000000000000000;
	{
	.reg .b32 %temp; 
	mov.b64 	{%temp, %r62}, %fd80;
	}
	and.b32  	%r63, %r62, 2146435072;
	setp.ne.s32 	%p23, %r63, 2146435072;
	@%p23 bra 	$L__BB0_15;
	setp.nan.f64 	%p24, %fd11, %fd11;
	@%p24 bra 	$L__BB0_14;
	setp.neu.f64 	%p25, %fd12, 0d7FF0000000000000;
	@%p25 bra 	$L__BB0_15;
	selp.b32 	%r64, %r6, %r5, %p1;
	selp.b32 	%r65, %r64, %r5, %p21;
	mov.b32 	%r66, 0;
	mov.b64 	%fd203, {%r66, %r65};
	bra.uni 	$L__BB0_15;
$L__BB0_14:
	mov.f64 	%fd81, 0d4000000000000000;
	add.rn.f64 	%fd203, %fd11, %fd81;
$L__BB0_15:
	setp.eq.f64 	%p30, %fd11, 0d3FF0000000000000;
	selp.f64 	%fd82, 0d3FF0000000000000, %fd203, %p30;
	add.f64 	%fd17, %fd10, %fd82;
	ld.global.f64 	%fd83, [%rd200];
	ld.global.f64 	%fd84, [%rd199];
	sub.f64 	%fd18, %fd83, %fd84;
	{
	.reg .b32 %temp; 
	mov.b64 	{%temp, %r16}, %fd18;
	}
	abs.f64 	%fd19, %fd18;
	{ // callseq 2, 0
	.param .b64 param0;
	st.param.f64 	[param0], %fd19;
	.param .b64 retval0;
	call.uni (retval0), 
	__internal_accurate_pow, 
	(
	param0
	);
	ld.param.f64 	%fd85, [retval0];
	} // callseq 2
	setp.lt.s32 	%p31, %r16, 0;
	neg.f64 	%fd87, %fd85;
	selp.f64 	%fd88, %fd87, %fd85, %p9;
	selp.f64 	%fd89, %fd88, %fd85, %p31;
	setp.eq.f64 	%p32, %fd18, 0d0000000000000000;
	selp.b32 	%r67, %r16, 0, %p9;
	or.b32  	%r68, %r67, 2146435072;
	selp.b32 	%r69, %r68, %r67, %p8;
	mov.b32 	%r70, 0;
	mov.b64 	%fd90, {%r70, %r69};
	selp.f64 	%fd204, %fd90, %fd89, %p32;
	add.f64 	%fd91, %fd18, 0d4000000000000000;
	{
	.reg .b32 %temp; 
	mov.b64 	{%temp, %r71}, %fd91;
	}
	and.b32  	%r72, %r71, 2146435072;
	setp.ne.s32 	%p33, %r72, 2146435072;
	@%p33 bra 	$L__BB0_20;
	setp.nan.f64 	%p34, %fd18, %fd18;
	@%p34 bra 	$L__BB0_19;
	setp.neu.f64 	%p35, %fd19, 0d7FF0000000000000;
	@%p35 bra 	$L__BB0_20;
	selp.b32 	%r73, %r6, %r5, %p1;
	selp.b32 	%r74, %r73, %r5, %p31;
	mov.b32 	%r75, 0;
	mov.b64 	%fd204, {%r75, %r74};
	bra.uni 	$L__BB0_20;
$L__BB0_19:
	mov.f64 	%fd92, 0d4000000000000000;
	add.rn.f64 	%fd204, %fd18, %fd92;
$L__BB0_20:
	setp.eq.f64 	%p40, %fd18, 0d3FF0000000000000;
	selp.f64 	%fd93, 0d3FF0000000000000, %fd204, %p40;
	add.f64 	%fd24, %fd17, %fd93;
	ld.global.f64 	%fd94, [%rd200+8];
	ld.global.f64 	%fd95, [%rd199+8];
	sub.f64 	%fd25, %fd94, %fd95;
	{
	.reg .b32 %temp; 
	mov.b64 	{%temp, %r17}, %fd25;
	}
	abs.f64 	%fd26, %fd25;
	{ // callseq 3, 0
	.param .b64 param0;
	st.param.f64 	[param0], %fd26;
	.param .b64 retval0;
	call.uni (retval0), 
	__internal_accurate_pow, 
	(
	param0
	);
	ld.param.f64 	%fd96, [retval0];
	} // callseq 3
	setp.lt.s32 	%p41, %r17, 0;
	neg.f64 	%fd98, %fd96;
	selp.f64 	%fd99, %fd98, %fd96, %p9;
	selp.f64 	%fd100, %fd99, %fd96, %p41;
	setp.eq.f64 	%p42, %fd25, 0d0000000000000000;
	selp.b32 	%r76, %r17, 0, %p9;
	or.b32  	%r77, %r76, 2146435072;
	selp.b32 	%r78, %r77, %r76, %p8;
	mov.b32 	%r79, 0;
	mov.b64 	%fd101, {%r79, %r78};
	selp.f64 	%fd205, %fd101, %fd100, %p42;
	add.f64 	%fd102, %fd25, 0d4000000000000000;
	{
	.reg .b32 %temp; 
	mov.b64 	{%temp, %r80}, %fd102;
	}
	and.b32  	%r81, %r80, 2146435072;
	setp.ne.s32 	%p43, %r81, 2146435072;
	@%p43 bra 	$L__BB0_25;
	setp.nan.f64 	%p44, %fd25, %fd25;
	@%p44 bra 	$L__BB0_24;
	setp.neu.f64 	%p45, %fd26, 0d7FF0000000000000;
	@%p45 bra 	$L__BB0_25;
	selp.b32 	%r82, %r6, %r5, %p1;
	selp.b32 	%r83, %r82, %r5, %p41;
	mov.b32 	%r84, 0;
	mov.b64 	%fd205, {%r84, %r83};
	bra.uni 	$L__BB0_25;
$L__BB0_24:
	mov.f64 	%fd103, 0d4000000000000000;
	add.rn.f64 	%fd205, %fd25, %fd103;
$L__BB0_25:
	setp.eq.f64 	%p47, %fd25, 0d3FF0000000000000;
	selp.f64 	%fd104, 0d3FF0000000000000, %fd205, %p47;
	add.f64 	%fd206, %fd24, %fd104;
	add.s32 	%r186, %r186, 4;
	add.s64 	%rd200, %rd200, 32;
	add.s64 	%rd199, %rd199, 32;
	setp.ne.s32 	%p48, %r186, 0;
	mov.u32 	%r187, %r9;
	@%p48 bra 	$L__BB0_5;
$L__BB0_26:
	setp.eq.s32 	%p49, %r8, 0;
	@%p49 bra 	$L__BB0_45;
	ld.param.u64 	%rd193, [_Z6updatePdS_PiS0_iii_param_1];
	ld.param.u64 	%rd189, [_Z6updatePdS_PiS0_iii_param_0];
	setp.lt.s32 	%p50, %r3, 0;
	setp.eq.s32 	%p51, %r4, 1062207488;
	add.s32 	%r85, %r187, %r2;
	cvta.to.global.u64 	%rd36, %rd189;
	mul.wide.u32 	%rd37, %r85, 8;
	add.s64 	%rd38, %rd36, %rd37;
	ld.global.f64 	%fd105, [%rd38];
	add.s32 	%r86, %r187, %r12;
	cvta.to.global.u64 	%rd12, %rd193;
	mul.wide.u32 	%rd39, %r86, 8;
	add.s64 	%rd40, %rd12, %rd39;
	ld.global.f64 	%fd106, [%rd40];
	sub.f64 	%fd34, %fd105, %fd106;
	{
	.reg .b32 %temp; 
	mov.b64 	{%temp, %r20}, %fd34;
	}
	abs.f64 	%fd35, %fd34;
	{ // callseq 4, 0
	.param .b64 param0;
	st.param.f64 	[param0], %fd35;
	.param .b64 retval0;
	call.uni (retval0), 
	__internal_accurate_pow, 
	(
	param0
	);
	ld.param.f64 	%fd107, [retval0];
	} // callseq 4
	setp.lt.s32 	%p53, %r20, 0;
	neg.f64 	%fd109, %fd107;
	selp.f64 	%fd110, %fd109, %fd107, %p51;
	selp.f64 	%fd111, %fd110, %fd107, %p53;
	setp.eq.f64 	%p54, %fd34, 0d0000000000000000;
	selp.b32 	%r87, %r20, 0, %p51;
	or.b32  	%r88, %r87, 2146435072;
	selp.b32 	%r89, %r88, %r87, %p50;
	mov.b32 	%r90, 0;
	mov.b64 	%fd112, {%r90, %r89};
	selp.f64 	%fd208, %fd112, %fd111, %p54;
	add.f64 	%fd113, %fd34, 0d4000000000000000;
	{
	.reg .b32 %temp; 
	mov.b64 	{%temp, %r91}, %fd113;
	}
	and.b32  	%r92, %r91, 2146435072;
	setp.ne.s32 	%p55, %r92, 2146435072;
	@%p55 bra 	$L__BB0_32;
	setp.nan.f64 	%p56, %fd34, %fd34;
	@%p56 bra 	$L__BB0_31;
	setp.neu.f64 	%p57, %fd35, 0d7FF0000000000000;
	@%p57 bra 	$L__BB0_32;
	selp.b32 	%r93, %r6, %r5, %p1;
	selp.b32 	%r94, %r93, %r5, %p53;
	mov.b32 	%r95, 0;
	mov.b64 	%fd208, {%r95, %r94};
	bra.uni 	$L__BB0_32;
$L__BB0_31:
	mov.f64 	%fd114, 0d4000000000000000;
	add.rn.f64 	%fd208, %fd34, %fd114;
$L__BB0_32:
	setp.eq.s32 	%p59, %r8, 1;
	setp.eq.f64 	%p60, %fd34, 0d3FF0000000000000;
	selp.f64 	%fd115, 0d3FF0000000000000, %fd208, %p60;
	add.f64 	%fd206, %fd206, %fd115;
	@%p59 bra 	$L__BB0_45;
	ld.param.u64 	%rd190, [_Z6updatePdS_PiS0_iii_param_0];
	cvt.u64.u32 	%rd41, %r187;
	add.s64 	%rd42, %rd41, %rd4;
	cvta.to.global.u64 	%rd43, %rd190;
	shl.b64 	%rd44, %rd42, 3;
	add.s64 	%rd13, %rd43, %rd44;
	ld.global.f64 	%fd116, [%rd13+8];
	cvt.u64.u32 	%rd45, %r12;
	add.s64 	%rd46, %rd41, %rd45;
	shl.b64 	%rd47, %rd46, 3;
	add.s64 	%rd14, %rd12, %rd47;
	ld.global.f64 	%fd117, [%rd14+8];
	sub.f64 	%fd41, %fd116, %fd117;
	{
	.reg .b32 %temp; 
	mov.b64 	{%temp, %r21}, %fd41;
	}
	abs.f64 	%fd42, %fd41;
	{ // callseq 5, 0
	.param .b64 param0;
	st.param.f64 	[param0], %fd42;
	.param .b64 retval0;
	call.uni (retval0), 
	__internal_accurate_pow, 
	(
	param0
	);
	ld.param.f64 	%fd118, [retval0];
	} // callseq 5
	setp.lt.s32 	%p64, %r21, 0;
	neg.f64 	%fd120, %fd118;
	selp.f64 	%fd121, %fd120, %fd118, %p51;
	selp.f64 	%fd122, %fd121, %fd118, %p64;
	setp.eq.f64 	%p65, %fd41, 0d0000000000000000;
	selp.b32 	%r96, %r21, 0, %p51;
	or.b32  	%r97, %r96, 2146435072;
	selp.b32 	%r98, %r97, %r96, %p50;
	mov.b32 	%r99, 0;
	mov.b64 	%fd123, {%r99, %r98};
	selp.f64 	%fd209, %fd123, %fd122, %p65;
	add.f64 	%fd124, %fd41, 0d4000000000000000;
	{
	.reg .b32 %temp; 
	mov.b64 	{%temp, %r100}, %fd124;
	}
	and.b32  	%r101, %r100, 2146435072;
	setp.ne.s32 	%p66, %r101, 2146435072;
	@%p66 bra 	$L__BB0_38;
	setp.nan.f64 	%p67, %fd41, %fd41;
	@%p67 bra 	$L__BB0_37;
	setp.neu.f64 	%p68, %fd42, 0d7FF0000000000000;
	@%p68 bra 	$L__BB0_38;
	selp.b32 	%r102, %r6, %r5, %p1;
	selp.b32 	%r103, %r102, %r5, %p64;
	mov.b32 	%r104, 0;
	mov.b64 	%fd209, {%r104, %r103};
	bra.uni 	$L__BB0_38;
$L__BB0_37:
	mov.f64 	%fd125, 0d4000000000000000;
	add.rn.f64 	%fd209, %fd41, %fd125;
$L__BB0_38:
	setp.eq.s32 	%p70, %r8, 2;
	setp.eq.f64 	%p71, %fd41, 0d3FF0000000000000;
	selp.f64 	%fd126, 0d3FF0000000000000, %fd209, %p71;
	add.f64 	%fd206, %fd206, %fd126;
	@%p70 bra 	$L__BB0_45;
	ld.global.f64 	%fd127, [%rd13+16];
	ld.global.f64 	%fd128, [%rd14+16];
	sub.f64 	%fd48, %fd127, %fd128;
	{
	.reg .b32 %temp; 
	mov.b64 	{%temp, %r22}, %fd48;
	}
	abs.f64 	%fd49, %fd48;
	{ // callseq 6, 0
	.param .b64 param0;
	st.param.f64 	[param0], %fd49;
	.param .b64 retval0;
	call.uni (retval0), 
	__internal_accurate_pow, 
	(
	param0
	);
	ld.param.f64 	%fd129, [retval0];
	} // callseq 6
	setp.lt.s32 	%p75, %r22, 0;
	neg.f64 	%fd131, %fd129;
	selp.f64 	%fd132, %fd131, %fd129, %p51;
	selp.f64 	%fd133, %fd132, %fd129, %p75;
	setp.eq.f64 	%p76, %fd48, 0d0000000000000000;
	selp.b32 	%r105, %r22, 0, %p51;
	or.b32  	%r106, %r105, 2146435072;
	selp.b32 	%r107, %r106, %r105, %p50;
	mov.b32 	%r108, 0;
	mov.b64 	%fd134, {%r108, %r107};
	selp.f64 	%fd210, %fd134, %fd133, %p76;
	add.f64 	%fd135, %fd48, 0d4000000000000000;
	{
	.reg .b32 %temp; 
	mov.b64 	{%temp, %r109}, %fd135;
	}
	and.b32  	%r110, %r109, 2146435072;
	setp.ne.s32 	%p77, %r110, 2146435072;
	@%p77 bra 	$L__BB0_44;
	setp.nan.f64 	%p78, %fd48, %fd48;
	@%p78 bra 	$L__BB0_43;
	setp.neu.f64 	%p79, %fd49, 0d7FF0000000000000;
	@%p79 bra 	$L__BB0_44;
	setp.lt.s32 	%p80, %r22, 0;
	selp.b32 	%r111, %r6, %r5, %p1;
	selp.b32 	%r112, %r111, %r5, %p80;
	mov.b32 	%r113, 0;
	mov.b64 	%fd210, {%r113, %r112};
	bra.uni 	$L__BB0_44;
$L__BB0_43:
	mov.f64 	%fd136, 0d4000000000000000;
	add.rn.f64 	%fd210, %fd48, %fd136;
$L__BB0_44:
	setp.eq.f64 	%p81, %fd48, 0d3FF0000000000000;
	selp.f64 	%fd137, 0d3FF0000000000000, %fd210, %p81;
	add.f64 	%fd206, %fd206, %fd137;
$L__BB0_45:
	setp.geu.f64 	%p82, %fd206, %fd212;
	@%p82 bra 	$L__BB0_47;
	st.global.u32 	[%rd3], %r185;
	mov.f64 	%fd212, %fd206;
$L__BB0_47:
	add.s32 	%r185, %r185, 1;
	setp.ne.s32 	%p83, %r185, %r44;
	@%p83 bra 	$L__BB0_3;
$L__BB0_48:
	ld.param.u64 	%rd194, [_Z6updatePdS_PiS0_iii_param_1];
	mul.lo.s32 	%r24, %r45, %r44;
	setp.ge.s32 	%p84, %r1, %r24;
	cvta.to.global.u64 	%rd48, %rd194;
	mul.wide.u32 	%rd49, %r1, 8;
	add.s64 	%rd15, %rd48, %rd49;
	@%p84 bra 	$L__BB0_50;
	mov.b64 	%rd50, 0;
	st.global.u64 	[%rd15], %rd50;
$L__BB0_50:
	setp.lt.s32 	%p85, %r45, 1;
	@%p85 bra 	$L__BB0_63;
	mul.lo.s32 	%r25, %r45, %r1;
	add.s32 	%r115, %r45, -1;
	setp.lt.u32 	%p86, %r115, 15;
	mov.b32 	%r190, 0;
	@%p86 bra 	$L__BB0_54;
	ld.param.u64 	%rd191, [_Z6updatePdS_PiS0_iii_param_0];
	and.b32  	%r190, %r45, 2147483632;
	neg.s32 	%r188, %r190;
	mul.wide.u32 	%rd52, %r25, 8;
	cvta.to.global.u64 	%rd53, %rd191;
	add.s64 	%rd54, %rd52, %rd53;
	add.s64 	%rd201, %rd54, 64;
	mov.b64 	%rd202, 0;
$L__BB0_53:
	.pragma "nounroll";
	ld.param.u64 	%rd195, [_Z6updatePdS_PiS0_iii_param_1];
	cvt.u32.u64 	%r117, %rd202;
	ld.global.u32 	%r118, [%rd3];
	mad.lo.s32 	%r119, %r118, %r45, %r117;
	mul.wide.s32 	%rd55, %r119, 8;
	cvta.to.global.u64 	%rd56, %rd195;
	add.s64 	%rd57, %rd56, 120;
	add.s64 	%rd58, %rd57, %rd55;
	ld.global.f64 	%fd138, [%rd201+-64];
	atom.global.add.f64 	%fd139, [%rd58+-120], %fd138;
	ld.global.u32 	%r120, [%rd3];
	mul.lo.s32 	%r121, %r120, %r45;
	cvt.s64.s32 	%rd59, %r121;
	add.s64 	%rd60, %rd202, %rd59;
	shl.b64 	%rd61, %rd60, 3;
	add.s64 	%rd62, %rd57, %rd61;
	ld.global.f64 	%fd140, [%rd201+-56];
	atom.global.add.f64 	%fd141, [%rd62+-112], %fd140;
	ld.global.u32 	%r122, [%rd3];
	mul.lo.s32 	%r123, %r122, %r45;
	cvt.s64.s32 	%rd63, %r123;
	add.s64 	%rd64, %rd202, %rd63;
	shl.b64 	%rd65, %rd64, 3;
	add.s64 	%rd66, %rd57, %rd65;
	ld.global.f64 	%fd142, [%rd201+-48];
	atom.global.add.f64 	%fd143, [%rd66+-104], %fd142;
	ld.global.u32 	%r124, [%rd3];
	mul.lo.s32 	%r125, %r124, %r45;
	cvt.s64.s32 	%rd67, %r125;
	add.s64 	%rd68, %rd202, %rd67;
	shl.b64 	%rd69, %rd68, 3;
	add.s64 	%rd70, %rd57, %rd69;
	ld.global.f64 	%fd144, [%rd201+-40];
	atom.global.add.f64 	%fd145, [%rd70+-96], %fd144;
	ld.global.u32 	%r126, [%rd3];
	mul.lo.s32 	%r127, %r126, %r45;
	cvt.s64.s32 	%rd71, %r127;
	add.s64 	%rd72, %rd202, %rd71;
	shl.b64 	%rd73, %rd72, 3;
	add.s64 	%rd74, %rd57, %rd73;
	ld.global.f64 	%fd146, [%rd201+-32];
	atom.global.add.f64 	%fd147, [%rd74+-88], %fd146;
	ld.global.u32 	%r128, [%rd3];
	mul.lo.s32 	%r129, %r128, %r45;
	cvt.s64.s32 	%rd75, %r129;
	add.s64 	%rd76, %rd202, %rd75;
	shl.b64 	%rd77, %rd76, 3;
	add.s64 	%rd78, %rd57, %rd77;
	ld.global.f64 	%fd148, [%rd201+-24];
	atom.global.add.f64 	%fd149, [%rd78+-80], %fd148;
	ld.global.u32 	%r130, [%rd3];
	mul.lo.s32 	%r131, %r130, %r45;
	cvt.s64.s32 	%rd79, %r131;
	add.s64 	%rd80, %rd202, %rd79;
	shl.b64 	%rd81, %rd80, 3;
	add.s64 	%rd82, %rd57, %rd81;
	ld.global.f64 	%fd150, [%rd201+-16];
	atom.global.add.f64 	%fd151, [%rd82+-72], %fd150;
	ld.global.u32 	%r132, [%rd3];
	mul.lo.s32 	%r133, %r132, %r45;
	cvt.s64.s32 	%rd83, %r133;
	add.s64 	%rd84, %rd202, %rd83;
	shl.b64 	%rd85, %rd84, 3;
	add.s64 	%rd86, %rd57, %rd85;
	ld.global.f64 	%fd152, [%rd201+-8];
	atom.global.add.f64 	%fd153, [%rd86+-64], %fd152;
	ld.global.u32 	%r134, [%rd3];
	mul.lo.s32 	%r135, %r134, %r45;
	cvt.s64.s32 	%rd87, %r135;
	add.s64 	%rd88, %rd202, %rd87;
	shl.b64 	%rd89, %rd88, 3;
	add.s64 	%rd90, %rd57, %rd89;
	ld.global.f64 	%fd154, [%rd201];
	atom.global.add.f64 	%fd155, [%rd90+-56], %fd154;
	ld.global.u32 	%r136, [%rd3];
	mul.lo.s32 	%r137, %r136, %r45;
	cvt.s64.s32 	%rd91, %r137;
	add.s64 	%rd92, %rd202, %rd91;
	shl.b64 	%rd93, %rd92, 3;
	add.s64 	%rd94, %rd57, %rd93;
	ld.global.f64 	%fd156, [%rd201+8];
	atom.global.add.f64 	%fd157, [%rd94+-48], %fd156;
	ld.global.u32 	%r138, [%rd3];
	mul.lo.s32 	%r139, %r138, %r45;
	cvt.s64.s32 	%rd95, %r139;
	add.s64 	%rd96, %rd202, %rd95;
	shl.b64 	%rd97, %rd96, 3;
	add.s64 	%rd98, %rd57, %rd97;
	ld.global.f64 	%fd158, [%rd201+16];
	atom.global.add.f64 	%fd159, [%rd98+-40], %fd158;
	ld.global.u32 	%r140, [%rd3];
	mul.lo.s32 	%r141, %r140, %r45;
	cvt.s64.s32 	%rd99, %r141;
	add.s64 	%rd100, %rd202, %rd99;
	shl.b64 	%rd101, %rd100, 3;
	add.s64 	%rd102, %rd57, %rd101;
	ld.global.f64 	%fd160, [%rd201+24];
	atom.global.add.f64 	%fd161, [%rd102+-32], %fd160;
	ld.global.u32 	%r142, [%rd3];
	mul.lo.s32 	%r143, %r142, %r45;
	cvt.s64.s32 	%rd103, %r143;
	add.s64 	%rd104, %rd202, %rd103;
	shl.b64 	%rd105, %rd104, 3;
	add.s64 	%rd106, %rd57, %rd105;
	ld.global.f64 	%fd162, [%rd201+32];
	atom.global.add.f64 	%fd163, [%rd106+-24], %fd162;
	ld.global.u32 	%r144, [%rd3];
	mul.lo.s32 	%r145, %r144, %r45;
	cvt.s64.s32 	%rd107, %r145;
	add.s64 	%rd108, %rd202, %rd107;
	shl.b64 	%rd109, %rd108, 3;
	add.s64 	%rd110, %rd57, %rd109;
	ld.global.f64 	%fd164, [%rd201+40];
	atom.global.add.f64 	%fd165, [%rd110+-16], %fd164;
	ld.global.u32 	%r146, [%rd3];
	mul.lo.s32 	%r147, %r146, %r45;
	cvt.s64.s32 	%rd111, %r147;
	add.s64 	%rd112, %rd202, %rd111;
	shl.b64 	%rd113, %rd112, 3;
	add.s64 	%rd114, %rd57, %rd113;
	ld.global.f64 	%fd166, [%rd201+48];
	atom.global.add.f64 	%fd167, [%rd114+-8], %fd166;
	ld.global.u32 	%r148, [%rd3];
	mul.lo.s32 	%r149, %r148, %r45;
	cvt.s64.s32 	%rd115, %r149;
	add.s64 	%rd116, %rd202, %rd115;
	shl.b64 	%rd117, %rd116, 3;
	add.s64 	%rd118, %rd57, %rd117;
	ld.global.f64 	%fd168, [%rd201+56];
	atom.global.add.f64 	%fd169, [%rd118], %fd168;
	add.s64 	%rd202, %rd202, 16;
	add.s32 	%r188, %r188, 16;
	add.s64 	%rd201, %rd201, 128;
	setp.ne.s32 	%p87, %r188, 0;
	@%p87 bra 	$L__BB0_53;
$L__BB0_54:
	and.b32  	%r31, %r45, 15;
	setp.eq.s32 	%p88, %r31, 0;
	@%p88 bra 	$L__BB0_63;
	ld.param.u64 	%rd196, [_Z6updatePdS_PiS0_iii_param_1];
	ld.param.u64 	%rd192, [_Z6updatePdS_PiS0_iii_param_0];
	cvta.to.global.u64 	%rd21, %rd196;
	cvta.to.global.u64 	%rd22, %rd192;
	mul.lo.s32 	%r32, %r45, %r1;
	and.b32  	%r33, %r45, 7;
	setp.lt.u32 	%p89, %r31, 8;
	@%p89 bra 	$L__BB0_57;
	ld.global.u32 	%r150, [%rd3];
	mad.lo.s32 	%r151, %r150, %r45, %r190;
	mul.wide.s32 	%rd119, %r151, 8;
	add.s64 	%rd120, %rd21, %rd119;
	add.s32 	%r152, %r190, %r32;
	mul.wide.u32 	%rd121, %r152, 8;
	add.s64 	%rd122, %rd22, %rd121;
	ld.global.f64 	%fd170, [%rd122];
	atom.global.add.f64 	%fd171, [%rd120], %fd170;
	ld.global.u32 	%r153, [%rd3];
	mul.lo.s32 	%r154, %r153, %r45;
	cvt.s64.s32 	%rd123, %r154;
	cvt.u64.u32 	%rd124, %r190;
	add.s64 	%rd125, %rd123, %rd124;
	shl.b64 	%rd126, %rd125, 3;
	add.s64 	%rd127, %rd21, %rd126;
	cvt.u64.u32 	%rd128, %r32;
	add.s64 	%rd129, %rd124, %rd128;
	shl.b64 	%rd130, %rd129, 3;
	add.s64 	%rd131, %rd22, %rd130;
	ld.global.f64 	%fd172, [%rd131+8];
	atom.global.add.f64 	%fd173, [%rd127+8], %fd172;
	ld.global.u32 	%r155, [%rd3];
	mul.lo.s32 	%r156, %r155, %r45;
	cvt.s64.s32 	%rd132, %r156;
	add.s64 	%rd133, %rd132, %rd124;
	shl.b64 	%rd134, %rd133, 3;
	add.s64 	%rd135, %rd21, %rd134;
	ld.global.f64 	%fd174, [%rd131+16];
	atom.global.add.f64 	%fd175, [%rd135+16], %fd174;
	ld.global.u32 	%r157, [%rd3];
	mul.lo.s32 	%r158, %r157, %r45;
	cvt.s64.s32 	%rd136, %r158;
	add.s64 	%rd137, %rd136, %rd124;
	shl.b64 	%rd138, %rd137, 3;
	add.s64 	%rd139, %rd21, %rd138;
	ld.global.f64 	%fd176, [%rd131+24];
	atom.global.add.f64 	%fd177, [%rd139+24], %fd176;
	ld.global.u32 	%r159, [%rd3];
	mul.lo.s32 	%r160, %r159, %r45;
	cvt.s64.s32 	%rd140, %r160;
	add.s64 	%rd141, %rd140, %rd124;
	shl.b64 	%rd142, %rd141, 3;
	add.s64 	%rd143, %rd21, %rd142;
	ld.global.f64 	%fd178, [%rd131+32];
	atom.global.add.f64 	%fd179, [%rd143+32], %fd178;
	ld.global.u32 	%r161, [%rd3];
	mul.lo.s32 	%r162, %r161, %r45;
	cvt.s64.s32 	%rd144, %r162;
	add.s64 	%rd145, %rd144, %rd124;
	shl.b64 	%rd146, %rd145, 3;
	add.s64 	%rd147, %rd21, %rd146;
	ld.global.f64 	%fd180, [%rd131+40];
	atom.global.add.f64 	%fd181, [%rd147+40], %fd180;
	ld.global.u32 	%r163, [%rd3];
	mul.lo.s32 	%r164, %r163, %r45;
	cvt.s64.s32 	%rd148, %r164;
	add.s64 	%rd149, %rd148, %rd124;
	shl.b64 	%rd150, %rd149, 3;
	add.s64 	%rd151, %rd21, %rd150;
	ld.global.f64 	%fd182, [%rd131+48];
	atom.global.add.f64 	%fd183, [%rd151+48], %fd182;
	ld.global.u32 	%r165, [%rd3];
	mul.lo.s32 	%r166, %r165, %r45;
	cvt.s64.s32 	%rd152, %r166;
	add.s64 	%rd153, %rd152, %rd124;
	shl.b64 	%rd154, %rd153, 3;
	add.s64 	%rd155, %rd21, %rd154;
	ld.global.f64 	%fd184, [%rd131+56];
	atom.global.add.f64 	%fd185, [%rd155+56], %fd184;
	add.s32 	%r190, %r190, 8;
$L__BB0_57:
	setp.eq.s32 	%p90, %r33, 0;
	@%p90 bra 	$L__BB0_63;
	and.b32  	%r36, %r45, 3;
	setp.lt.u32 	%p91, %r33, 4;
	@%p91 bra 	$L__BB0_60;
	ld.global.u32 	%r167, [%rd3];
	mad.lo.s32 	%r168, %r167, %r45, %r190;
	mul.wide.s32 	%rd156, %r168, 8;
	add.s64 	%rd157, %rd21, %rd156;
	add.s32 	%r169, %r190, %r32;
	mul.wide.u32 	%rd158, %r169, 8;
	add.s64 	%rd159, %rd22, %rd158;
	ld.global.f64 	%fd186, [%rd159];
	atom.global.add.f64 	%fd187, [%rd157], %fd186;
	ld.global.u32 	%r170, [%rd3];
	mul.lo.s32 	%r171, %r170, %r45;
	cvt.s64.s32 	%rd160, %r171;
	cvt.u64.u32 	%rd161, %r190;
	add.s64 	%rd162, %rd160, %rd161;
	shl.b64 	%rd163, %rd162, 3;
	add.s64 	%rd164, %rd21, %rd163;
	cvt.u64.u32 	%rd165, %r32;
	add.s64 	%rd166, %rd161, %rd165;
	shl.b64 	%rd167, %rd166, 3;
	add.s64 	%rd168, %rd22, %rd167;
	ld.global.f64 	%fd188, [%rd168+8];
	atom.global.add.f64 	%fd189, [%rd164+8], %fd188;
	ld.global.u32 	%r172, [%rd3];
	mul.lo.s32 	%r173, %r172, %r45;
	cvt.s64.s32 	%rd169, %r173;
	add.s64 	%rd170, %rd169, %rd161;
	shl.b64 	%rd171, %rd170, 3;
	add.s64 	%rd172, %rd21, %rd171;
	ld.global.f64 	%fd190, [%rd168+16];
	atom.global.add.f64 	%fd191, [%rd172+16], %fd190;
	ld.global.u32 	%r174, [%rd3];
	mul.lo.s32 	%r175, %r174, %r45;
	cvt.s64.s32 	%rd173, %r175;
	add.s64 	%rd174, %rd173, %rd161;
	shl.b64 	%rd175, %rd174, 3;
	add.s64 	%rd176, %rd21, %rd175;
	ld.global.f64 	%fd192, [%rd168+24];
	atom.global.add.f64 	%fd193, [%rd176+24], %fd192;
	add.s32 	%r190, %r190, 4;
$L__BB0_60:
	setp.eq.s32 	%p92, %r36, 0;
	@%p92 bra 	$L__BB0_63;
	add.s32 	%r176, %r190, %r32;
	mul.wide.u32 	%rd177, %r176, 8;
	add.s64 	%rd203, %rd22, %rd177;
	neg.s32 	%r192, %r36;
$L__BB0_62:
	.pragma "nounroll";
	ld.global.u32 	%r177, [%rd3];
	mad.lo.s32 	%r178, %r177, %r45, %r190;
	mul.wide.s32 	%rd178, %r178, 8;
	add.s64 	%rd179, %rd21, %rd178;
	ld.global.f64 	%fd194, [%rd203];
	atom.global.add.f64 	%fd195, [%rd179], %fd194;
	add.s32 	%r190, %r190, 1;
	add.s64 	%rd203, %rd203, 8;
	add.s32 	%r192, %r192, 1;
	setp.ne.s32 	%p93, %r192, 0;
	@%p93 bra 	$L__BB0_62;
$L__BB0_63:
	ld.param.u64 	%rd198, [_Z6updatePdS_PiS0_iii_param_3];
	setp.ge.s32 	%p94, %r1, %r24;
	ld.global.u32 	%r179, [%rd3];
	cvta.to.global.u64 	%rd26, %rd198;
	mul.wide.s32 	%rd180, %r179, 4;
	add.s64 	%rd181, %rd26, %rd180;
	atom.global.add.u32 	%r180, [%rd181], 1;
	@%p94 bra 	$L__BB0_66;
	ld.param.u64 	%rd197, [_Z6updatePdS_PiS0_iii_param_1];
	cvta.to.global.u64 	%rd182, %rd197;
	mul.wide.u32 	%rd183, %r1, 8;
	add.s64 	%rd184, %rd182, %rd183;
	ld.global.f64 	%fd196, [%rd184];
	div.s32 	%r181, %r1, %r45;
	mul.wide.s32 	%rd185, %r181, 4;
	add.s64 	%rd186, %rd26, %rd185;
	ld.global.u32 	%r182, [%rd186];
	cvt.rn.f64.s32 	%fd197, %r182;
	div.rn.f64 	%fd198, %fd196, %fd197;
	st.global.f64 	[%rd184], %fd198;
	setp.ge.s32 	%p95, %r1, %r44;
	@%p95 bra 	$L__BB0_66;
	mul.wide.u32 	%rd187, %r1, 4;
	add.s64 	%rd188, %rd26, %rd187;
	mov.b32 	%r183, 0;
	st.global.u32 	[%rd188], %r183;
$L__BB0_66:
	mov.b32 	%r184, 0;
	st.global.u32 	[%rd3], %r184;
	ret;

}
.func  (.param .b64 func_retval0) __internal_accurate_pow(
	.param .b64 __internal_accurate_pow_param_0
)
{
	.reg .pred 	%p<8>;
	.reg .b32 	%r<49>;
	.reg .b32 	%f<3>;
	.reg .b64 	%fd<109>;

	ld.param.f64 	%fd10, [__internal_accurate_pow_param_0];
	{
	.reg .b32 %temp; 
	mov.b64 	{%temp, %r46}, %fd10;
	}
	{
	.reg .b32 %temp; 
	mov.b64 	{%r45, %temp}, %fd10;
	}
	shr.u32 	%r47, %r46, 20;
	setp.gt.u32 	%p1, %r46, 1048575;
	@%p1 bra 	$L__BB1_2;
	mul.f64 	%fd11, %fd10, 0d4350000000000000;
	{
	.reg .b32 %temp; 
	mov.b64 	{%temp, %r46}, %fd11;
	}
	{
	.reg .b32 %temp; 
	mov.b64 	{%r45, %temp}, %fd11;
	}
	shr.u32 	%r16, %r46, 20;
	add.s32 	%r47, %r16, -54;
$L__BB1_2:
	add.s32 	%r48, %r47, -1023;
	and.b32  	%r17, %r46, -2146435073;
	or.b32  	%r18, %r17, 1072693248;
	mov.b64 	%fd107, {%r45, %r18};
	setp.lt.u32 	%p2, %r18, 1073127583;
	@%p2 bra 	$L__BB1_4;
	{
	.reg .b32 %temp; 
	mov.b64 	{%r19, %temp}, %fd107;
	}
	{
	.reg .b32 %temp; 
	mov.b64 	{%temp, %r20}, %fd107;
	}
	add.s32 	%r21, %r20, -1048576;
	mov.b64 	%fd107, {%r19, %r21};
	add.s32 	%r48, %r47, -1022;
$L__BB1_4:
	add.f64 	%fd12, %fd107, 0dBFF0000000000000;
	add.f64 	%fd13, %fd107, 0d3FF0000000000000;
	rcp.approx.ftz.f64 	%fd14, %fd13;
	neg.f64 	%fd15, %fd13;
	fma.rn.f64 	%fd16, %fd15, %fd14, 0d3FF0000000000000;
	fma.rn.f64 	%fd17, %fd16, %fd16, %fd16;
	fma.rn.f64 	%fd18, %fd17, %fd14, %fd14;
	mul.f64 	%fd19, %fd12, %fd18;
	fma.rn.f64 	%fd20, %fd12, %fd18, %fd19;
	mul.f64 	%fd21, %fd20, %fd20;
	fma.rn.f64 	%fd22, %fd21, 0d3EB0F5FF7D2CAFE2, 0d3ED0F5D241AD3B5A;
	fma.rn.f64 	%fd23, %fd22, %fd21, 0d3EF3B20A75488A3F;
	fma.rn.f64 	%fd24, %fd23, %fd21, 0d3F1745CDE4FAECD5;
	fma.rn.f64 	%fd25, %fd24, %fd21, 0d3F3C71C7258A578B;
	fma.rn.f64 	%fd26, %fd25, %fd21, 0d3F6249249242B910;
	fma.rn.f64 	%fd27, %fd26, %fd21, 0d3F89999999999DFB;
	sub.f64 	%fd28, %fd12, %fd20;
	add.f64 	%fd29, %fd28, %fd28;
	neg.f64 	%fd30, %fd20;
	fma.rn.f64 	%fd31, %fd30, %fd12, %fd29;
	mul.f64 	%fd32, %fd18, %fd31;
	fma.rn.f64 	%fd33, %fd21, %fd27, 0d3FB5555555555555;
	mov.f64 	%fd34, 0d3FB5555555555555;
	sub.f64 	%fd35, %fd34, %fd33;
	fma.rn.f64 	%fd36, %fd21, %fd27, %fd35;
	add.f64 	%fd37, %fd36, 0dBC46A4CB00B9E7B0;
	add.f64 	%fd38, %fd33, %fd37;
	sub.f64 	%fd39, %fd33, %fd38;
	add.f64 	%fd40, %fd37, %fd39;
	mul.rn.f64 	%fd41, %fd20, %fd20;
	neg.f64 	%fd42, %fd41;
	fma.rn.f64 	%fd43, %fd20, %fd20, %fd42;
	{
	.reg .b32 %temp; 
	mov.b64 	{%r22, %temp}, %fd32;
	}
	{
	.reg .b32 %temp; 
	mov.b64 	{%temp, %r23}, %fd32;
	}
	add.s32 	%r24, %r23, 1048576;
	mov.b64 	%fd44, {%r22, %r24};
	fma.rn.f64 	%fd45, %fd20, %fd44, %fd43;
	mul.rn.f64 	%fd46, %fd41, %fd20;
	neg.f64 	%fd47, %fd46;
	fma.rn.f64 	%fd48, %fd41, %fd20, %fd47;
	fma.rn.f64 	%fd49, %fd41, %fd32, %fd48;
	fma.rn.f64 	%fd50, %fd45, %fd20, %fd49;
	mul.rn.f64 	%fd51, %fd38, %fd46;
	neg.f64 	%fd52, %fd51;
	fma.rn.f64 	%fd53, %fd38, %fd46, %fd52;
	fma.rn.f64 	%fd54, %fd38, %fd50, %fd53;
	fma.rn.f64 	%fd55, %fd40, %fd46, %fd54;
	add.f64 	%fd56, %fd51, %fd55;
	sub.f64 	%fd57, %fd51, %fd56;
	add.f64 	%fd58, %fd55, %fd57;
	add.f64 	%fd59, %fd20, %fd56;
	sub.f64 	%fd60, %fd20, %fd59;
	add.f64 	%fd61, %fd56, %fd60;
	add.f64 	%fd62, %fd58, %fd61;
	add.f64 	%fd63, %fd32, %fd62;
	add.f64 	%fd64, %fd59, %fd63;
	sub.f64 	%fd65, %fd59, %fd64;
	add.f64 	%fd66, %fd63, %fd65;
	xor.b32  	%r25, %r48, -2147483648;
	mov.b32 	%r26, 1127219200;
	mov.b64 	%fd67, {%r25, %r26};
	mov.b32 	%r27, -2147483648;
	mov.b64 	%fd68, {%r27, %r26};
	sub.f64 	%fd69, %fd67, %fd68;
	fma.rn.f64 	%fd70, %fd69, 0d3FE62E42FEFA39EF, %fd64;
	fma.rn.f64 	%fd71, %fd69, 0dBFE62E42FEFA39EF, %fd70;
	sub.f64 	%fd72, %fd71, %fd64;
	sub.f64 	%fd73, %fd66, %fd72;
	fma.rn.f64 	%fd74, %fd69, 0d3C7ABC9E3B39803F, %fd73;
	add.f64 	%fd75, %fd70, %fd74;
	sub.f64 	%fd76, %fd70, %fd75;
	add.f64 	%fd77, %fd74, %fd76;
	mov.f64 	%fd78, 0d4000000000000000;
	{
	.reg .b32 %temp; 
	mov.b64 	{%temp, %r28}, %fd78;
	}
	{
	.reg .b32 %temp; 
	mov.b64 	{%r29, %temp}, %fd78;
	}
	shl.b32 	%r30, %r28, 1;
	setp.gt.u32 	%p3, %r30, -33554433;
	and.b32  	%r31, %r28, -15728641;
	selp.b32 	%r32, %r31, %r28, %p3;
	mov.b64 	%fd79, {%r29, %r32};
	mul.rn.f64 	%fd80, %fd75, %fd79;
	neg.f64 	%fd81, %fd80;
	fma.rn.f64 	%fd82, %fd75, %fd79, %fd81;
	fma.rn.f64 	%fd83, %fd77, %fd79, %fd82;
	add.f64 	%fd4, %fd80, %fd83;
	sub.f64 	%fd84, %fd80, %fd4;
	add.f64 	%fd5, %fd83, %fd84;
	fma.rn.f64 	%fd85, %fd4, 0d3FF71547652B82FE, 0d4338000000000000;
	{
	.reg .b32 %temp; 
	mov.b64 	{%r13, %temp}, %fd85;
	}
	mov.f64 	%fd86, 0dC338000000000000;
	add.rn.f64 	%fd87, %fd85, %fd86;
	fma.rn.f64 	%fd88, %fd87, 0dBFE62E42FEFA39EF, %fd4;
	fma.rn.f64 	%fd89, %fd87, 0dBC7ABC9E3B39803F, %fd88;
	fma.rn.f64 	%fd90, %fd89, 0d3E5ADE1569CE2BDF, 0d3E928AF3FCA213EA;
	fma.rn.f64 	%fd91, %fd90, %fd89, 0d3EC71DEE62401315;
	fma.rn.f64 	%fd92, %fd91, %fd89, 0d3EFA01997C89EB71;
	fma.rn.f64 	%fd93, %fd92, %fd89, 0d3F2A01A014761F65;
	fma.rn.f64 	%fd94, %fd93, %fd89, 0d3F56C16C1852B7AF;
	fma.rn.f64 	%fd95, %fd94, %fd89, 0d3F81111111122322;
	fma.rn.f64 	%fd96, %fd95, %fd89, 0d3FA55555555502A1;
	fma.rn.f64 	%fd97, %fd96, %fd89, 0d3FC5555555555511;
	fma.rn.f64 	%fd98, %fd97, %fd89, 0d3FE000000000000B;
	fma.rn.f64 	%fd99, %fd98, %fd89, 0d3FF0000000000000;
	fma.rn.f64 	%fd100, %fd99, %fd89, 0d3FF0000000000000;
	{
	.reg .b32 %temp; 
	mov.b64 	{%r14, %temp}, %fd100;
	}
	{
	.reg .b32 %temp; 
	mov.b64 	{%temp, %r15}, %fd100;
	}
	shl.b32 	%r33, %r13, 20;
	add.s32 	%r34, %r33, %r15;
	mov.b64 	%fd108, {%r14, %r34};
	{
	.reg .b32 %temp; 
	mov.b64 	{%temp, %r35}, %fd4;
	}
	mov.b32 	%f2, %r35;
	abs.f32 	%f1, %f2;
	setp.lt.f32 	%p4, %f1, 0f4086232B;
	@%p4 bra 	$L__BB1_7;
	setp.lt.f64 	%p5, %fd4, 0d0000000000000000;
	add.f64 	%fd101, %fd4, 0d7FF0000000000000;
	selp.f64 	%fd108, 0d0000000000000000, %fd101, %p5;
	setp.geu.f32 	%p6, %f1, 0f40874800;
	@%p6 bra 	$L__BB1_7;
	shr.u32 	%r36, %r13, 31;
	add.s32 	%r37, %r13, %r36;
	shr.s32 	%r38, %r37, 1;
	shl.b32 	%r39, %r38, 20;
	add.s32 	%r40, %r15, %r39;
	mov.b64 	%fd102, {%r14, %r40};
	sub.s32 	%r41, %r13, %r38;
	shl.b32 	%r42, %r41, 20;
	add.s32 	%r43, %r42, 1072693248;
	mov.b32 	%r44, 0;
	mov.b64 	%fd103, {%r44, %r43};
	mul.f64 	%fd108, %fd103, %fd102;
$L__BB1_7:
	abs.f64 	%fd104, %fd108;
	setp.eq.f64 	%p7, %fd104, 0d7FF0000000000000;
	fma.rn.f64 	%fd105, %fd108, %fd5, %fd108;
	selp.f64 	%fd106, %fd108, %fd105, %p7;
	st.param.f64 	[func_retval0], %fd106;
	ret;

}


// ===== COMPILED SASS (sm_100) =====

	.target	sm_100

	.elftype	@"ET_EXEC"


//--------------------- .note.nv.tkinfo           --------------------------
	.section	.note.nv.tkinfo,"",@"SHT_NOTE"
	.sectionflags	@"SHF_NOTE_NV_TKINFO"
	.tkinfo
        /*0018*/ 	.word	0x00000002
        /*0030*/ 	.string	""
        /*0030*/ 	.string	"ptxas"
        /*0030*/ 	.string	"Cuda compilation tools, release 13.0, V13.0.88"
        /*0030*/ 	.string	"Build cuda_13.0.r13.0/compiler.36424714_0"
        /*0030*/ 	.string	"-arch sm_100 -m 64 "



//--------------------- .note.nv.cuinfo           --------------------------
	.section	.note.nv.cuinfo,"",@"SHT_NOTE"
	.sectionflags	@"SHF_NOTE_NV_CUINFO"
        /*0018*/ 	.short	0x0002
        /*001a*/ 	.short	0x0064
        /*001c*/ 	.short	0x0082
	.zero		2


//--------------------- .nv.info                  --------------------------
	.section	.nv.info,"",@"SHT_CUDA_INFO"
	.align	4


	//----- nvinfo : EIATTR_REGCOUNT
	.align		4
        /*0000*/ 	.byte	0x04, 0x2f
        /*0002*/ 	.short	(.L_1 - .L_0)
	.align		4
.L_0:
        /*0004*/ 	.word	index@(_Z6updatePdS_PiS0_iii)
        /*0008*/ 	.word	0x0000002a


	//----- nvinfo : EIATTR_FRAME_SIZE
	.align		4
.L_1:
        /*000c*/ 	.byte	0x04, 0x11
        /*000e*/ 	.short	(.L_3 - .L_2)
	.align		4
.L_2:
        /*0010*/ 	.word	index@($_Z6updatePdS_PiS0_iii$__internal_accurate_pow)
        /*0014*/ 	.word	0x00000000


	//----- nvinfo : EIATTR_FRAME_SIZE
	.align		4
.L_3:
        /*0018*/ 	.byte	0x04, 0x11
        /*001a*/ 	.short	(.L_5 - .L_4)
	.align		4
.L_4:
        /*001c*/ 	.word	index@($__internal_0_$__cuda_sm20_div_rn_f64_full)
        /*0020*/ 	.word	0x00000000


	//----- nvinfo : EIATTR_FRAME_SIZE
	.align		4
.L_5:
        /*0024*/ 	.byte	0x04, 0x11
        /*0026*/ 	.short	(.L_7 - .L_6)
	.align		4
.L_6:
        /*0028*/ 	.word	index@(_Z6updatePdS_PiS0_iii)
        /*002c*/ 	.word	0x00000000


	//----- nvinfo : EIATTR_MIN_STACK_SIZE
	.align		4
.L_7:
        /*0030*/ 	.byte	0x04, 0x12
        /*0032*/ 	.short	(.L_9 - .L_8)
	.align		4
.L_8:
        /*0034*/ 	.word	index@(_Z6updatePdS_PiS0_iii)
        /*0038*/ 	.word	0x00000000
.L_9:


//--------------------- .nv.compat                --------------------------
	.section	.nv.compat,"",@"SHT_CUDA_COMPAT_INFO"
	.align	4
        /*0000*/ 	.byte	0x02, 0x09, 0x00, 0x00, 0x02, 0x02, 0x01, 0x00, 0x02, 0x05, 0x05, 0x00, 0x03, 0x07, 0x01, 0x01
        /*0010*/ 	.byte	0x02, 0x03, 0x00, 0x00, 0x02, 0x06, 0x01, 0x00, 0x04, 0x0b, 0x08, 0x00, 0x01, 0x00, 0x00, 0x00
        /*0020*/ 	.byte	0x00, 0x00, 0x00, 0x00


//--------------------- .nv.info._Z6updatePdS_PiS0_iii --------------------------
	.section	.nv.info._Z6updatePdS_PiS0_iii,"",@"SHT_CUDA_INFO"
	.sectionflags	@""
	.align	4


	//----- nvinfo : EIATTR_CUDA_API_VERSION
	.align		4
        /*0000*/ 	.byte	0x04, 0x37
        /*0002*/ 	.short	(.L_11 - .L_10)
.L_10:
        /*0004*/ 	.word	0x00000082


	//----- nvinfo : EIATTR_KPARAM_INFO
	.align		4
.L_11:
        /*0008*/ 	.byte	0x04, 0x17
        /*000a*/ 	.short	(.L_13 - .L_12)
.L_12:
        /*000c*/ 	.word	0x00000000
        /*0010*/ 	.short	0x0006
        /*0012*/ 	.short	0x0028
        /*0014*/ 	.byte	0x00, 0xf0, 0x11, 0x00


	//----- nvinfo : EIATTR_KPARAM_INFO
	.align		4
.L_13:
        /*0018*/ 	.byte	0x04, 0x17
        /*001a*/ 	.short	(.L_15 - .L_14)
.L_14:
        /*001c*/ 	.word	0x00000000
        /*0020*/ 	.short	0x0005
        /*0022*/ 	.short	0x0024
        /*0024*/ 	.byte	0x00, 0xf0, 0x11, 0x00


	//----- nvinfo : EIATTR_KPARAM_INFO
	.align		4
.L_15:
        /*0028*/ 	.byte	0x04, 0x17
        /*002a*/ 	.short	(.L_17 - .L_16)
.L_16:
        /*002c*/ 	.word	0x00000000
        /*0030*/ 	.short	0x0004
        /*0032*/ 	.short	0x0020
        /*0034*/ 	.byte	0x00, 0xf0, 0x11, 0x00


	//----- nvinfo : EIATTR_KPARAM_INFO
	.align		4
.L_17:
        /*0038*/ 	.byte	0x04, 0x17
        /*003a*/ 	.short	(.L_19 - .L_18)
.L_18:
        /*003c*/ 	.word	0x00000000
        /*0040*/ 	.short	0x0003
        /*0042*/ 	.short	0x0018
        /*0044*/ 	.byte	0x00, 0xf5, 0x21, 0x00


	//----- nvinfo : EIATTR_KPARAM_INFO
	.align		4
.L_19:
        /*0048*/ 	.byte	0x04, 0x17
        /*004a*/ 	.short	(.L_21 - .L_20)
.L_20:
        /*004c*/ 	.word	0x00000000
        /*0050*/ 	.short	0x0002
        /*0052*/ 	.short	0x0010
        /*0054*/ 	.byte	0x00, 0xf5, 0x21, 0x00


	//----- nvinfo : EIATTR_KPARAM_INFO
	.align		4
.L_21:
        /*0058*/ 	.byte	0x04, 0x17
        /*005a*/ 	.short	(.L_23 - .L_22)
.L_22:
        /*005c*/ 	.word	0x00000000
        /*0060*/ 	.short	0x0001
        /*0062*/ 	.short	0x0008
        /*0064*/ 	.byte	0x00, 0xf5, 0x21, 0x00


	//----- nvinfo : EIATTR_KPARAM_INFO
	.align		4
.L_23:
        /*0068*/ 	.byte	0x04, 0x17
        /*006a*/ 	.short	(.L_25 - .L_24)
.L_24:
        /*006c*/ 	.word	0x00000000
        /*0070*/ 	.short	0x0000
        /*0072*/ 	.short	0x0000
        /*0074*/ 	.byte	0x00, 0xf5, 0x21, 0x00


	//----- nvinfo : EIATTR_SPARSE_MMA_MASK
	.align		4
.L_25:
        /*0078*/ 	.byte	0x03, 0x50
        /*007a*/ 	.short	0x0000


	//----- nvinfo : EIATTR_MAXREG_COUNT
	.align		4
        /*007c*/ 	.byte	0x03, 0x1b
        /*007e*/ 	.short	0x00ff


	//----- nvinfo : EIATTR_MERCURY_ISA_VERSION
	.align		4
        /*0080*/ 	.byte	0x03, 0x5f
        /*0082*/ 	.short	0x0101


	//----- nvinfo : EIATTR_VRC_CTA_INIT_COUNT
	.align		4
        /*0084*/ 	.byte	0x02, 0x4a
	.zero		1
	.zero		1


	//----- nvinfo : EIATTR_EXIT_INSTR_OFFSETS
	.align		4
        /*0088*/ 	.byte	0x04, 0x1c
        /*008a*/ 	.short	(.L_27 - .L_26)


	//   ....[0]....
.L_26:
        /*008c*/ 	.word	0x000028c0


	//----- nvinfo : EIATTR_CRS_STACK_SIZE
	.align		4
.L_27:
        /*0090*/ 	.byte	0x04, 0x1e
        /*0092*/ 	.short	(.L_29 - .L_28)
.L_28:
        /*0094*/ 	.word	0x00000000


	//----- nvinfo : EIATTR_CBANK_PARAM_SIZE
	.align		4
.L_29:
        /*0098*/ 	.byte	0x03, 0x19
        /*009a*/ 	.short	0x002c


	//----- nvinfo : EIATTR_PARAM_CBANK
	.align		4
        /*009c*/ 	.byte	0x04, 0x0a
        /*009e*/ 	.short	(.L_31 - .L_30)
	.align		4
.L_30:
        /*00a0*/ 	.word	index@(.nv.constant0._Z6updatePdS_PiS0_iii)
        /*00a4*/ 	.short	0x0380
        /*00a6*/ 	.short	0x002c


	//----- nvinfo : EIATTR_SW_WAR
	.align		4
.L_31:
        /*00a8*/ 	.byte	0x04, 0x36
        /*00aa*/ 	.short	(.L_33 - .L_32)
.L_32:
        /*00ac*/ 	.word	0x00000008
.L_33:


//--------------------- .nv.callgraph             --------------------------
	.section	.nv.callgraph,"",@"SHT_CUDA_CALLGRAPH"
	.align	4
	.sectionentsize	8
	.align		4
        /*0000*/ 	.word	0x00000000
	.align		4
        /*0004*/ 	.word	0xffffffff
	.align		4
        /*0008*/ 	.word	0x00000000
	.align		4
        /*000c*/ 	.word	0xfffffffe
	.align		4
        /*0010*/ 	.word	0x00000000
	.align		4
        /*0014*/ 	.word	0xfffffffd
	.align		4
        /*0018*/ 	.word	0x00000000
	.align		4
        /*001c*/ 	.word	0xfffffffc


//--------------------- .text._Z6updatePdS_PiS0_iii --------------------------
	.section	.text._Z6updatePdS_PiS0_iii,"ax",@progbits
	.align	128
        .global         _Z6updatePdS_PiS0_iii
        .type           _Z6updatePdS_PiS0_iii,@function
        .size           _Z6updatePdS_PiS0_iii,(.L_x_51 - _Z6updatePdS_PiS0_iii)
        .other          _Z6updatePdS_PiS0_iii,@"STO_CUDA_ENTRY STV_DEFAULT"
_Z6updatePdS_PiS0_iii:
.text._Z6updatePdS_PiS0_iii:
[----:B------:R-:W-:Y:S01]  /*0000*/  LDC R1, c[0x0][0x37c] ;  /* 0x0000df00ff017b82 */ /* 0x000fe20000000800 */
[----:B------:R-:W0:Y:S01]  /*0010*/  S2R R2, SR_TID.X ;  /* 0x0000000000027919 */ /* 0x000e220000002100 */
[----:B------:R-:W1:Y:S06]  /*0020*/  LDCU UR4, c[0x0][0x3a4] ;  /* 0x00007480ff0477ac */ /* 0x000e6c0008000800 */
[----:B------:R-:W0:Y:S01]  /*0030*/  LDC.64 R18, c[0x0][0x390] ;  /* 0x0000e400ff127b82 */ /* 0x000e220000000a00 */
[----:B------:R-:W2:Y:S01]  /*0040*/  LDCU.64 UR10, c[0x0][0x358] ;  /* 0x00006b00ff0a77ac */ /* 0x000ea20008000a00 */
[----:B-1----:R-:W-:Y:S01]  /*0050*/  UISETP.GE.AND UP0, UPT, UR4, 0x1, UPT ;  /* 0x000000010400788c */ /* 0x002fe2000bf06270 */
[----:B0-----:R-:W-:-:S08]  /*0060*/  IMAD.WIDE.U32 R18, R2, 0x4, R18 ;  /* 0x0000000402127825 */ /* 0x001fd000078e0012 */
[----:B--2---:R-:W-:Y:S05]  /*0070*/  BRA.U !UP0, `(.L_x_0) ;  /* 0x0000001108747547 */ /* 0x004fea000b800000 */
[----:B------:R-:W0:Y:S02]  /*0080*/  LDCU UR5, c[0x0][0x3a8] ;  /* 0x00007500ff0577ac */ /* 0x000e240008000800 */
[----:B0-----:R-:W-:-:S09]  /*0090*/  UISETP.GE.AND UP0, UPT, UR5, 0x1, UPT ;  /* 0x000000010500788c */ /* 0x001fd2000bf06270 */
[----:B------:R-:W-:Y:S05]  /*00a0*/  BRA.U !UP0, `(.L_x_0) ;  /* 0x0000001108687547 */ /* 0x000fea000b800000 */
[----:B------:R-:W0:Y:S01]  /*00b0*/  LDC.64 R4, c[0x0][0x380] ;  /* 0x0000e000ff047b82 */ /* 0x000e220000000a00 */
[----:B------:R-:W1:Y:S01]  /*00c0*/  LDCU.64 UR8, c[0x0][0x388] ;  /* 0x00007100ff0877ac */ /* 0x000e620008000a00 */
[----:B------:R-:W-:Y:S02]  /*00d0*/  IMAD R3, R2, UR5, RZ ;  /* 0x0000000502037c24 */ /* 0x000fe4000f8e02ff */
[----:B------:R-:W-:Y:S01]  /*00e0*/  IMAD.MOV.U32 R6, RZ, RZ, RZ ;  /* 0x000000ffff067224 */ /* 0x000fe200078e00ff */
[----:B------:R-:W-:Y:S01]  /*00f0*/  ULOP3.LUT UR6, UR5, 0x7ffffffc, URZ, 0xc0, !UPT ;  /* 0x7ffffffc05067892 */ /* 0x000fe2000f8ec0ff */
[----:B------:R-:W-:Y:S01]  /*0100*/  IMAD.MOV.U32 R16, RZ, RZ, -0x1 ;  /* 0xffffffffff107424 */ /* 0x000fe200078e00ff */
[----:B------:R-:W-:Y:S01]  /*0110*/  UIADD3 UR12, UPT, UPT, UR5, -0x1, URZ ;  /* 0xffffffff050c7890 */ /* 0x000fe2000fffe0ff */
[----:B------:R-:W-:Y:S01]  /*0120*/  IMAD.MOV.U32 R17, RZ, RZ, 0x7fefffff ;  /* 0x7fefffffff117424 */ /* 0x000fe200078e00ff */
[----:B------:R-:W-:Y:S02]  /*0130*/  ULOP3.LUT UR5, UR5, 0x3, URZ, 0xc0, !UPT ;  /* 0x0000000305057892 */ /* 0x000fe4000f8ec0ff */
[----:B-1----:R-:W-:-:S04]  /*0140*/  UIADD3 UR7, UP0, UPT, UR8, 0x10, URZ ;  /* 0x0000001008077890 */ /* 0x002fc8000ff1e0ff */
[----:B------:R-:W-:Y:S01]  /*0150*/  UIADD3.X UR8, UPT, UPT, URZ, UR9, URZ, UP0, !UPT ;  /* 0x00000009ff087290 */ /* 0x000fe200087fe4ff */
[----:B0-----:R-:W-:Y:S01]  /*0160*/  IMAD.WIDE.U32 R4, R3, 0x8, R4 ;  /* 0x0000000803047825 */ /* 0x001fe200078e0004 */
[----:B------:R-:W-:Y:S02]  /*0170*/  UIADD3 UR9, UPT, UPT, -UR6, URZ, URZ ;  /* 0x000000ff06097290 */ /* 0x000fe4000fffe1ff */
[----:B------:R-:W-:-:S05]  /*0180*/  IADD3 R4, P0, PT, R4, 0x10, RZ ;  /* 0x0000001004047810 */ /* 0x000fca0007f1e0ff */
[----:B------:R-:W-:-:S08]  /*0190*/  IMAD.X R5, RZ, RZ, R5, P0 ;  /* 0x000000ffff057224 */ /* 0x000fd000000e0605 */
.L_x_32:
[----:B------:R-:W0:Y:S01]  /*01a0*/  LDCU UR4, c[0x0][0x3a8] ;  /* 0x00007500ff0477ac */ /* 0x000e220008000800 */
[----:B------:R-:W-:Y:S01]  /*01b0*/  UISETP.GE.U32.AND UP0, UPT, UR12, 0x3, UPT ;  /* 0x000000030c00788c */ /* 0x000fe2000bf06070 */
[----:B0-----:R-:W-:Y:S01]  /*01c0*/  IMAD R7, R6, UR4, RZ ;  /* 0x0000000406077c24 */ /* 0x001fe2000f8e02ff */
[----:B------:R-:W-:-:S07]  /*01d0*/  UMOV UR4, URZ ;  /* 0x000000ff00047c82 */ /* 0x000fce0008000000 */
[----:B------:R-:W-:Y:S05]  /*01e0*/  BRA.U !UP0, `(.L_x_1) ;  /* 0x0000000908307547 */ /* 0x000fea000b800000 */
[----:B------:R-:W-:Y:S01]  /*01f0*/  IMAD.U32 R8, RZ, RZ, UR7 ;  /* 0x00000007ff087e24 */ /* 0x000fe2000f8e00ff */
[----:B------:R-:W-:Y:S01]  /*0200*/  UMOV UR4, UR9 ;  /* 0x0000000900047c82 */ /* 0x000fe20008000000 */
[----:B------:R-:W-:Y:S02]  /*0210*/  IMAD.U32 R9, RZ, RZ, UR8 ;  /* 0x00000008ff097e24 */ /* 0x000fe4000f8e00ff */
[----:B------:R-:W-:Y:S02]  /*0220*/  IMAD.MOV.U32 R12, RZ, RZ, R4 ;  /* 0x000000ffff0c7224 */ /* 0x000fe400078e0004 */
[----:B------:R-:W-:-:S04]  /*0230*/  IMAD.WIDE.U32 R8, R7, 0x8, R8 ;  /* 0x0000000807087825 */ /* 0x000fc800078e0008 */
[----:B------:R-:W-:Y:S02]  /*0240*/  IMAD.MOV.U32 R14, RZ, RZ, R8 ;  /* 0x000000ffff0e7224 */ /* 0x000fe400078e0008 */
[----:B------:R-:W-:Y:S02]  /*0250*/  IMAD.MOV.U32 R15, RZ, RZ, R9 ;  /* 0x000000ffff0f7224 */ /* 0x000fe400078e0009 */
[----:B------:R-:W-:-:S07]  /*0260*/  IMAD.MOV.U32 R13, RZ, RZ, R5 ;  /* 0x000000ffff0d7224 */ /* 0x000fce00078e0005 */
.L_x_18:
[----:B------:R-:W2:Y:S04]  /*0270*/  LDG.E.64 R24, desc[UR10][R12.64+-0x10] ;  /* 0xfffff00a0c187981 */ /* 0x000ea8000c1e1b00 */
[----:B------:R-:W2:Y:S01]  /*0280*/  LDG.E.64 R8, desc[UR10][R14.64+-0x10] ;  /* 0xfffff00a0e087981 */ /* 0x000ea2000c1e1b00 */
[----:B------:R-:W-:Y:S01]  /*0290*/  BSSY.RECONVERGENT B0, `(.L_x_2) ;  /* 0x0000007000007945 */ /* 0x000fe20003800200 */
[----:B------:R-:W-:Y:S01]  /*02a0*/  MOV R0, 0x300 ;  /* 0x0000030000007802 */ /* 0x000fe20000000f00 */
[----:B--2---:R-:W-:-:S08]  /*02b0*/  DADD R24, R24, -R8 ;  /* 0x0000000018187229 */ /* 0x004fd00000000808 */
[----:B------:R-:W-:-:S10]  /*02c0*/  DADD R10, -RZ, |R24| ;  /* 0x00000000ff0a7229 */ /* 0x000fd40000000518 */
[----:B------:R-:W-:Y:S02]  /*02d0*/  IMAD.MOV.U32 R9, RZ, RZ, R10 ;  /* 0x000000ffff097224 */ /* 0x000fe400078e000a */
[----:B------:R-:W-:-:S07]  /*02e0*/  IMAD.MOV.U32 R8, RZ, RZ, R11 ;  /* 0x000000ffff087224 */ /* 0x000fce00078e000b */
[----:B------:R-:W-:Y:S05]  /*02f0*/  CALL.REL.NOINC `($_Z6updatePdS_PiS0_iii$__internal_accurate_pow) ;  /* 0x0000002800e07944 */ /* 0x000fea0003c00000 */
[----:B------:R-:W-:Y:S05]  /*0300*/  BSYNC.RECONVERGENT B0 ;  /* 0x0000000000007941 */ /* 0x000fea0003800200 */
.L_x_2:
[C---:B------:R-:W-:Y:S01]  /*0310*/  DADD R10, R24.reuse, 2 ;  /* 0x40000000180a7429 */ /* 0x040fe20000000000 */
[----:B------:R-:W-:Y:S01]  /*0320*/  BSSY.RECONVERGENT B0, `(.L_x_3) ;  /* 0x000000f000007945 */ /* 0x000fe20003800200 */
[----:B------:R-:W-:-:S08]  /*0330*/  DSETP.NEU.AND P0, PT, R24, RZ, PT ;  /* 0x000000ff1800722a */ /* 0x000fd00003f0d000 */
[----:B------:R-:W-:Y:S02]  /*0340*/  LOP3.LUT R10, R11, 0x7ff00000, RZ, 0xc0, !PT ;  /* 0x7ff000000b0a7812 */ /* 0x000fe400078ec0ff */
[----:B------:R-:W-:Y:S02]  /*0350*/  FSEL R11, R8, RZ, P0 ;  /* 0x000000ff080b7208 */ /* 0x000fe40000000000 */
[----:B------:R-:W-:Y:S02]  /*0360*/  ISETP.NE.AND P1, PT, R10, 0x7ff00000, PT ;  /* 0x7ff000000a00780c */ /* 0x000fe40003f25270 */
[----:B------:R-:W-:-:S11]  /*0370*/  FSEL R10, R9, RZ, P0 ;  /* 0x000000ff090a7208 */ /* 0x000fd60000000000 */
[----:B------:R-:W-:Y:S05]  /*0380*/  @P1 BRA `(.L_x_4) ;  /* 0x0000000000201947 */ /* 0x000fea0003800000 */
[----:B------:R-:W-:-:S14]  /*0390*/  DSETP.NAN.AND P0, PT, R24, R24, PT ;  /* 0x000000181800722a */ /* 0x000fdc0003f08000 */
[----:B------:R-:W-:Y:S05]  /*03a0*/  @P0 BRA `(.L_x_5) ;  /* 0x0000000000140947 */ /* 0x000fea0003800000 */
[----:B------:R-:W-:-:S14]  /*03b0*/  DSETP.NEU.AND P0, PT, |R24|, +INF , PT ;  /* 0x7ff000001800742a */ /* 0x000fdc0003f0d200 */
[----:B------:R-:W-:Y:S05]  /*03c0*/  @P0 BRA `(.L_x_4) ;  /* 0x0000000000100947 */ /* 0x000fea0003800000 */
[----:B------:R-:W-:Y:S02]  /*03d0*/  IMAD.MOV.U32 R10, RZ, RZ, 0x0 ;  /* 0x00000000ff0a7424 */ /* 0x000fe400078e00ff */
[----:B------:R-:W-:Y:S01]  /*03e0*/  IMAD.MOV.U32 R11, RZ, RZ, 0x7ff00000 ;  /* 0x7ff00000ff0b7424 */ /* 0x000fe200078e00ff */
[----:B------:R-:W-:Y:S06]  /*03f0*/  BRA `(.L_x_4) ;  /* 0x0000000000047947 */ /* 0x000fec0003800000 */
.L_x_5:
[----:B------:R-:W-:-:S11]  /*0400*/  DADD R10, R24, 2 ;  /* 0x40000000180a7429 */ /* 0x000fd60000000000 */
.L_x_4:
[----:B------:R-:W-:Y:S05]  /*0410*/  BSYNC.RECONVERGENT B0 ;  /* 0x0000000000007941 */ /* 0x000fea0003800200 */
.L_x_3:
[----:B------:R-:W2:Y:S04]  /*0420*/  LDG.E.64 R20, desc[UR10][R12.64+-0x8] ;  /* 0xfffff80a0c147981 */ /* 0x000ea8000c1e1b00 */
[----:B------:R-:W2:Y:S01]  /*0430*/  LDG.E.64 R8, desc[UR10][R14.64+-0x8] ;  /* 0xfffff80a0e087981 */ /* 0x000ea2000c1e1b00 */
[----:B------:R-:W-:Y:S01]  /*0440*/  DSETP.NEU.AND P0, PT, R24, 1, PT ;  /* 0x3ff000001800742a */ /* 0x000fe20003f0d000 */
[----:B------:R-:W-:Y:S01]  /*0450*/  BSSY.RECONVERGENT B0, `(.L_x_6) ;  /* 0x000000a000007945 */ /* 0x000fe20003800200 */
[----:B------:R-:W-:Y:S01]  /*0460*/  MOV R0, 0x4f0 ;  /* 0x000004f000007802 */ /* 0x000fe20000000f00 */
[----:B--2---:R-:W-:-:S03]  /*0470*/  DADD R20, R20, -R8 ;  /* 0x0000000014147229 */ /* 0x004fc60000000808 */
[----:B------:R-:W-:Y:S02]  /*0480*/  FSEL R8, R10, RZ, P0 ;  /* 0x000000ff0a087208 */ /* 0x000fe40000000000 */
[----:B------:R-:W-:-:S03]  /*0490*/  FSEL R9, R11, 1.875, P0 ;  /* 0x3ff000000b097808 */ /* 0x000fc60000000000 */
[----:B------:R-:W-:-:S03]  /*04a0*/  DADD R22, -RZ, |R20| ;  /* 0x00000000ff167229 */ /* 0x000fc60000000514 */
[----:B------:R-:W-:-:S07]  /*04b0*/  DADD R26, R26, R8 ;  /* 0x000000001a1a7229 */ /* 0x000fce0000000008 */
[----:B------:R-:W-:Y:S02]  /*04c0*/  IMAD.MOV.U32 R9, RZ, RZ, R22 ;  /* 0x000000ffff097224 */ /* 0x000fe400078e0016 */
[----:B------:R-:W-:-:S07]  /*04d0*/  IMAD.MOV.U32 R8, RZ, RZ, R23 ;  /* 0x000000ffff087224 */ /* 0x000fce00078e0017 */
[----:B------:R-:W-:Y:S05]  /*04e0*/  CALL.REL.NOINC `($_Z6updatePdS_PiS0_iii$__internal_accurate_pow) ;  /* 0x0000002800647944 */ /* 0x000fea0003c00000 */
[----:B------:R-:W-:Y:S05]  /*04f0*/  BSYNC.RECONVERGENT B0 ;  /* 0x0000000000007941 */ /* 0x000fea0003800200 */
.L_x_6:
        /* <DEDUP_REMOVED lines=15> */
.L_x_9:
[----:B------:R-:W-:-:S11]  /*05f0*/  DADD R10, R20, 2 ;  /* 0x40000000140a7429 */ /* 0x000fd60000000000 */
.L_x_8:
[----:B------:R-:W-:Y:S05]  /*0600*/  BSYNC.RECONVERGENT B0 ;  /* 0x0000000000007941 */ /* 0x000fea0003800200 */
.L_x_7:
        /* <DEDUP_REMOVED lines=14> */
.L_x_10:
        /* <DEDUP_REMOVED lines=15> */
.L_x_13:
[----:B------:R-:W-:-:S11]  /*07e0*/  DADD R10, R24, 2 ;  /* 0x40000000180a7429 */ /* 0x000fd60000000000 */
.L_x_12:
[----:B------:R-:W-:Y:S05]  /*07f0*/  BSYNC.RECONVERGENT B0 ;  /* 0x0000000000007941 */ /* 0x000fea0003800200 */
.L_x_11:
        /* <DEDUP_REMOVED lines=14> */
.L_x_14:
        /* <DEDUP_REMOVED lines=15> */
.L_x_17:
[----:B------:R-:W-:-:S11]  /*09d0*/  DADD R10, R20, 2 ;  /* 0x40000000140a7429 */ /* 0x000fd60000000000 */
.L_x_16:
[----:B------:R-:W-:Y:S05]  /*09e0*/  BSYNC.RECONVERGENT B0 ;  /* 0x0000000000007941 */ /* 0x000fea0003800200 */
.L_x_15:
[----:B------:R-:W-:Y:S01]  /*09f0*/  UIADD3 UR4, UPT, UPT, UR4, 0x4, URZ ;  /* 0x0000000404047890 */ /* 0x000fe2000fffe0ff */
[----:B------:R-:W-:Y:S01]  /*0a00*/  DSETP.NEU.AND P0, PT, R20, 1, PT ;  /* 0x3ff000001400742a */ /* 0x000fe20003f0d000 */
[----:B------:R-:W-:Y:S02]  /*0a10*/  IADD3 R14, P1, PT, R14, 0x20, RZ ;  /* 0x000000200e0e7810 */ /* 0x000fe40007f3e0ff */
[----:B------:R-:W-:-:S03]  /*0a20*/  UISETP.NE.AND UP0, UPT, UR4, URZ, UPT ;  /* 0x000000ff0400728c */ /* 0x000fc6000bf05270 */
[----:B------:R-:W-:Y:S01]  /*0a30*/  FSEL R8, R10, RZ, P0 ;  /* 0x000000ff0a087208 */ /* 0x000fe20000000000 */
[----:B------:R-:W-:Y:S01]  /*0a40*/  IMAD.X R15, RZ, RZ, R15, P1 ;  /* 0x000000ffff0f7224 */ /* 0x000fe200008e060f */
[----:B------:R-:W-:Y:S02]  /*0a50*/  FSEL R9, R11, 1.875, P0 ;  /* 0x3ff000000b097808 */ /* 0x000fe40000000000 */
[----:B------:R-:W-:-:S04]  /*0a60*/  IADD3 R12, P0, PT, R12, 0x20, RZ ;  /* 0x000000200c0c7810 */ /* 0x000fc80007f1e0ff */
[----:B------:R-:W-:Y:S01]  /*0a70*/  DADD R26, R26, R8 ;  /* 0x000000001a1a7229 */ /* 0x000fe20000000008 */
[----:B------:R-:W-:Y:S01]  /*0a80*/  IMAD.X R13, RZ, RZ, R13, P0 ;  /* 0x000000ffff0d7224 */ /* 0x000fe200000e060d */
[----:B------:R-:W-:Y:S09]  /*0a90*/  BRA.U UP0, `(.L_x_18) ;  /* 0xfffffff500f47547 */ /* 0x000ff2000b83ffff */
[----:B------:R-:W-:-:S05]  /*0aa0*/  UMOV UR4, UR6 ;  /* 0x0000000600047c82 */ /* 0x000fca0008000000 */
.L_x_1:
[----:B------:R-:W-:-:S09]  /*0ab0*/  UISETP.NE.AND UP0, UPT, UR5, URZ, UPT ;  /* 0x000000ff0500728c */ /* 0x000fd2000bf05270 */
[----:B------:R-:W-:Y:S05]  /*0ac0*/  BRA.U !UP0, `(.L_x_19) ;  /* 0x0000000508c07547 */ /* 0x000fea000b800000 */
[----:B------:R-:W0:Y:S01]  /*0ad0*/  LDC.64 R10, c[0x0][0x380] ;  /* 0x0000e000ff0a7b82 */ /* 0x000e220000000a00 */
[----:B------:R-:W-:Y:S02]  /*0ae0*/  VIADD R9, R3, UR4 ;  /* 0x0000000403097c36 */ /* 0x000fe40008000000 */
[----:B------:R-:W-:-:S05]  /*0af0*/  VIADD R13, R7, UR4 ;  /* 0x00000004070d7c36 */ /* 0x000fca0008000000 */
[----:B------:R-:W1:Y:S01]  /*0b00*/  LDC.64 R14, c[0x0][0x388] ;  /* 0x0000e200ff0e7b82 */ /* 0x000e620000000a00 */
[----:B0-----:R-:W-:-:S06]  /*0b10*/  IMAD.WIDE.U32 R10, R9, 0x8, R10 ;  /* 0x00000008090a7825 */ /* 0x001fcc00078e000a */
[----:B------:R-:W2:Y:S01]  /*0b20*/  LDG.E.64 R10, desc[UR10][R10.64] ;  /* 0x0000000a0a0a7981 */ /* 0x000ea2000c1e1b00 */
[----:B-1----:R-:W-:-:S05]  /*0b30*/  IMAD.WIDE.U32 R14, R13, 0x8, R14 ;  /* 0x000000080d0e7825 */ /* 0x002fca00078e000e */
        /* <DEDUP_REMOVED lines=9> */
.L_x_20:
        /* <DEDUP_REMOVED lines=15> */
.L_x_23:
[----:B------:R-:W-:-:S11]  /*0cc0*/  DADD R10, R12, 2 ;  /* 0x400000000c0a7429 */ /* 0x000fd60000000000 */
.L_x_22:
[----:B------:R-:W-:Y:S05]  /*0cd0*/  BSYNC.RECONVERGENT B0 ;  /* 0x0000000000007941 */ /* 0x000fea0003800200 */
.L_x_21:
[----:B------:R-:W-:Y:S01]  /*0ce0*/  DSETP.NEU.AND P0, PT, R12, 1, PT ;  /* 0x3ff000000c00742a */ /* 0x000fe20003f0d000 */
[----:B------:R-:W-:-:S05]  /*0cf0*/  UISETP.NE.AND UP0, UPT, UR5, 0x1, UPT ;  /* 0x000000010500788c */ /* 0x000fca000bf05270 */
[----:B------:R-:W-:Y:S02]  /*0d00*/  FSEL R8, R10, RZ, P0 ;  /* 0x000000ff0a087208 */ /* 0x000fe40000000000 */
[----:B------:R-:W-:-:S06]  /*0d10*/  FSEL R9, R11, 1.875, P0 ;  /* 0x3ff000000b097808 */ /* 0x000fcc0000000000 */
[----:B------:R-:W-:Y:S01]  /*0d20*/  DADD R26, R26, R8 ;  /* 0x000000001a1a7229 */ /* 0x000fe20000000008 */
[----:B------:R-:W-:Y:S10]  /*0d30*/  BRA.U !UP0, `(.L_x_19) ;  /* 0x0000000508247547 */ /* 0x000ff4000b800000 */
[----:B------:R-:W0:Y:S01]  /*0d40*/  LDCU.128 UR16, c[0x0][0x380] ;  /* 0x00007000ff1077ac */ /* 0x000e220008000c00 */
[----:B------:R-:W-:Y:S02]  /*0d50*/  IADD3 R8, P0, PT, R3, UR4, RZ ;  /* 0x0000000403087c10 */ /* 0x000fe4000ff1e0ff */
[----:B------:R-:W-:-:S03]  /*0d60*/  IADD3 R7, P2, PT, R7, UR4, RZ ;  /* 0x0000000407077c10 */ /* 0x000fc6000ff5e0ff */
[----:B------:R-:W-:Y:S02]  /*0d70*/  IMAD.X R9, RZ, RZ, RZ, P0 ;  /* 0x000000ffff097224 */ /* 0x000fe400000e06ff */
[----:B------:R-:W-:Y:S01]  /*0d80*/  IMAD.X R0, RZ, RZ, RZ, P2 ;  /* 0x000000ffff007224 */ /* 0x000fe200010e06ff */
[C---:B0-----:R-:W-:Y:S02]  /*0d90*/  LEA R20, P1, R8.reuse, UR16, 0x3 ;  /* 0x0000001008147c11 */ /* 0x041fe4000f8218ff */
[C---:B------:R-:W-:Y:S02]  /*0da0*/  LEA R14, P3, R7.reuse, UR18, 0x3 ;  /* 0x00000012070e7c11 */ /* 0x040fe4000f8618ff */
[----:B------:R-:W-:Y:S02]  /*0db0*/  LEA.HI.X R21, R8, UR17, R9, 0x3, P1 ;  /* 0x0000001108157c11 */ /* 0x000fe400088f1c09 */
[----:B------:R-:W-:-:S03]  /*0dc0*/  LEA.HI.X R15, R7, UR19, R0, 0x3, P3 ;  /* 0x00000013070f7c11 */ /* 0x000fc600098f1c00 */
        /* <DEDUP_REMOVED lines=10> */
.L_x_24:
        /* <DEDUP_REMOVED lines=15> */
.L_x_27:
[----:B------:R-:W-:-:S11]  /*0f60*/  DADD R10, R12, 2 ;  /* 0x400000000c0a7429 */ /* 0x000fd60000000000 */
.L_x_26:
[----:B------:R-:W-:Y:S05]  /*0f70*/  BSYNC.RECONVERGENT B0 ;  /* 0x0000000000007941 */ /* 0x000fea0003800200 */
.L_x_25:
[----:B------:R-:W-:Y:S01]  /*0f80*/  DSETP.NEU.AND P0, PT, R12, 1, PT ;  /* 0x3ff000000c00742a */ /* 0x000fe20003f0d000 */
[----:B------:R-:W-:-:S05]  /*0f90*/  UISETP.NE.AND UP0, UPT, UR5, 0x2, UPT ;  /* 0x000000020500788c */ /* 0x000fca000bf05270 */
[----:B------:R-:W-:Y:S02]  /*0fa0*/  FSEL R8, R10, RZ, P0 ;  /* 0x000000ff0a087208 */ /* 0x000fe40000000000 */
[----:B------:R-:W-:-:S06]  /*0fb0*/  FSEL R9, R11, 1.875, P0 ;  /* 0x3ff000000b097808 */ /* 0x000fcc0000000000 */
[----:B------:R-:W-:Y:S01]  /*0fc0*/  DADD R26, R26, R8 ;  /* 0x000000001a1a7229 */ /* 0x000fe20000000008 */
[----:B------:R-:W-:Y:S10]  /*0fd0*/  BRA.U !UP0, `(.L_x_19) ;  /* 0x00000001087c7547 */ /* 0x000ff4000b800000 */
        /* <DEDUP_REMOVED lines=10> */
.L_x_28:
        /* <DEDUP_REMOVED lines=15> */
.L_x_31:
[----:B------:R-:W-:-:S11]  /*1170*/  DADD R10, R12, 2 ;  /* 0x400000000c0a7429 */ /* 0x000fd60000000000 */
.L_x_30:
[----:B------:R-:W-:Y:S05]  /*1180*/  BSYNC.RECONVERGENT B0 ;  /* 0x0000000000007941 */ /* 0x000fea0003800200 */
.L_x_29:
[----:B------:R-:W-:-:S06]  /*1190*/  DSETP.NEU.AND P0, PT, R12, 1, PT ;  /* 0x3ff000000c00742a */ /* 0x000fcc0003f0d000 */
[----:B------:R-:W-:Y:S02]  /*11a0*/  FSEL R8, R10, RZ, P0 ;  /* 0x000000ff0a087208 */ /* 0x000fe40000000000 */
[----:B------:R-:W-:-:S06]  /*11b0*/  FSEL R9, R11, 1.875, P0 ;  /* 0x3ff000000b097808 */ /* 0x000fcc0000000000 */
[----:B------:R-:W-:-:S11]  /*11c0*/  DADD R26, R26, R8 ;  /* 0x000000001a1a7229 */ /* 0x000fd60000000008 */
.L_x_19:
[----:B------:R-:W-:Y:S01]  /*11d0*/  DSETP.GEU.AND P0, PT, R26, R16, PT ;  /* 0x000000101a00722a */ /* 0x000fe20003f0e000 */
[----:B------:R-:W0:-:S13]  /*11e0*/  LDCU UR4, c[0x0][0x3a4] ;  /* 0x00007480ff0477ac */ /* 0x000e1a0008000800 */
[----:B------:R1:W-:Y:S01]  /*11f0*/  @!P0 STG.E desc[UR10][R18.64], R6 ;  /* 0x0000000612008986 */ /* 0x0003e2000c10190a */
[----:B------:R-:W-:Y:S02]  /*1200*/  @!P0 IMAD.MOV.U32 R16, RZ, RZ, R26 ;  /* 0x000000ffff108224 */ /* 0x000fe400078e001a */
[----:B------:R-:W-:Y:S02]  /*1210*/  @!P0 IMAD.MOV.U32 R17, RZ, RZ, R27 ;  /* 0x000000ffff118224 */ /* 0x000fe400078e001b */
[----:B-1----:R-:W-:-:S05]  /*1220*/  VIADD R6, R6, 0x1 ;  /* 0x0000000106067836 */ /* 0x002fca0000000000 */
[----:B0-----:R-:W-:-:S13]  /*1230*/  ISETP.NE.AND P1, PT, R6, UR4, PT ;  /* 0x0000000406007c0c */ /* 0x001fda000bf25270 */
[----:B------:R-:W-:Y:S05]  /*1240*/  @P1 BRA `(.L_x_32) ;  /* 0xffffffec00d41947 */ /* 0x000fea000383ffff */
.L_x_0:
[----:B------:R-:W0:Y:S08]  /*1250*/  LDC R3, c[0x0][0x3a8] ;  /* 0x0000ea00ff037b82 */ /* 0x000e300000000800 */
[----:B------:R-:W1:Y:S01]  /*1260*/  LDC.64 R4, c[0x0][0x388] ;  /* 0x0000e200ff047b82 */ /* 0x000e620000000a00 */
[C---:B0-----:R-:W-:Y:S01]  /*1270*/  IMAD R7, R3.reuse, UR4, RZ ;  /* 0x0000000403077c24 */ /* 0x041fe2000f8e02ff */
[----:B------:R-:W-:-:S04]  /*1280*/  ISETP.GE.AND P1, PT, R3, 0x1, PT ;  /* 0x000000010300780c */ /* 0x000fc80003f26270 */
[C---:B------:R-:W-:Y:S01]  /*1290*/  ISETP.GE.AND P0, PT, R2.reuse, R7, PT ;  /* 0x000000070200720c */ /* 0x040fe20003f06270 */
[----:B-1----:R-:W-:-:S12]  /*12a0*/  IMAD.WIDE.U32 R6, R2, 0x8, R4 ;  /* 0x0000000802067825 */ /* 0x002fd800078e0004 */
[----:B------:R0:W-:Y:S01]  /*12b0*/  @!P0 STG.E.64 desc[UR10][R6.64], RZ ;  /* 0x000000ff06008986 */ /* 0x0001e2000c101b0a */
[----:B------:R-:W-:Y:S05]  /*12c0*/  @!P1 BRA `(.L_x_33) ;  /* 0x0000001000849947 */ /* 0x000fea0003800000 */
[C---:B------:R-:W-:Y:S01]  /*12d0*/  VIADD R0, R3.reuse, 0xffffffff ;  /* 0xffffffff03007836 */ /* 0x040fe20000000000 */
[----:B------:R-:W-:Y:S01]  /*12e0*/  LOP3.LUT P1, R22, R3, 0xf, RZ, 0xc0, !PT ;  /* 0x0000000f03167812 */ /* 0x000fe2000782c0ff */
[----:B------:R-:W-:-:S03]  /*12f0*/  IMAD.MOV.U32 R9, RZ, RZ, RZ ;  /* 0x000000ffff097224 */ /* 0x000fc600078e00ff */
[----:B------:R-:W-:Y:S01]  /*1300*/  ISETP.GE.U32.AND P2, PT, R0, 0xf, PT ;  /* 0x0000000f0000780c */ /* 0x000fe20003f46070 */
[----:B------:R-:W-:-:S12]  /*1310*/  IMAD R0, R2, R3, RZ ;  /* 0x0000000302007224 */ /* 0x000fd800078e02ff */
[----:B------:R-:W-:Y:S05]  /*1320*/  @!P2 BRA `(.L_x_34) ;  /* 0x000000080044a947 */ /* 0x000fea0003800000 */
[----:B------:R-:W1:Y:S01]  /*1330*/  LDC.64 R8, c[0x0][0x380] ;  /* 0x0000e000ff087b82 */ /* 0x000e620000000a00 */
[----:B------:R-:W2:Y:S01]  /*1340*/  LDCU.64 UR8, c[0x0][0x388] ;  /* 0x00007100ff0877ac */ /* 0x000ea20008000a00 */
[----:B------:R-:W-:Y:S01]  /*1350*/  UMOV UR4, URZ ;  /* 0x000000ff00047c82 */ /* 0x000fe20008000000 */
[----:B------:R-:W-:Y:S01]  /*1360*/  UMOV UR5, URZ ;  /* 0x000000ff00057c82 */ /* 0x000fe20008000000 */
[----:B-1----:R-:W-:Y:S01]  /*1370*/  IMAD.WIDE.U32 R10, R0, 0x8, R8 ;  /* 0x00000008000a7825 */ /* 0x002fe200078e0008 */
[----:B------:R-:W-:Y:S02]  /*1380*/  LOP3.LUT R9, R3, 0x7ffffff0, RZ, 0xc0, !PT ;  /* 0x7ffffff003097812 */ /* 0x000fe400078ec0ff */
[----:B------:R-:W-:-:S03]  /*1390*/  IADD3 R10, P2, PT, R10, 0x40, RZ ;  /* 0x000000400a0a7810 */ /* 0x000fc60007f5e0ff */
[----:B------:R-:W-:Y:S02]  /*13a0*/  IMAD.MOV R8, RZ, RZ, -R9 ;  /* 0x000000ffff087224 */ /* 0x000fe400078e0a09 */
[----:B--2---:R-:W-:-:S08]  /*13b0*/  IMAD.X R11, RZ, RZ, R11, P2 ;  /* 0x000000ffff0b7224 */ /* 0x004fd000010e060b */
.L_x_35:
[----:B-1----:R-:W2:Y:S04]  /*13c0*/  LDG.E R16, desc[UR10][R18.64] ;  /* 0x0000000a12107981 */ /* 0x002ea8000c1e1900 */
[----:B------:R-:W3:Y:S01]  /*13d0*/  LDG.E.64 R14, desc[UR10][R10.64+-0x40] ;  /* 0xffffc00a0a0e7981 */ /* 0x000ee2000c1e1b00 */
[----:B------:R-:W-:-:S04]  /*13e0*/  UIADD3 UR6, UP0, UPT, UR8, 0x78, URZ ;  /* 0x0000007808067890 */ /* 0x000fc8000ff1e0ff */
[----:B------:R-:W-:Y:S02]  /*13f0*/  UIADD3.X UR7, UPT, UPT, URZ, UR9, URZ, UP0, !UPT ;  /* 0x00000009ff077290 */ /* 0x000fe400087fe4ff */
[----:B------:R-:W-:-:S04]  /*1400*/  IMAD.U32 R12, RZ, RZ, UR6 ;  /* 0x00000006ff0c7e24 */ /* 0x000fc8000f8e00ff */
[----:B------:R-:W-:Y:S02]  /*1410*/  IMAD.U32 R13, RZ, RZ, UR7 ;  /* 0x00000007ff0d7e24 */ /* 0x000fe4000f8e00ff */
[----:B--2---:R-:W-:-:S04]  /*1420*/  IMAD R17, R16, R3, UR4 ;  /* 0x0000000410117e24 */ /* 0x004fc8000f8e0203 */
[----:B------:R-:W-:-:S05]  /*1430*/  IMAD.WIDE R12, R17, 0x8, R12 ;  /* 0x00000008110c7825 */ /* 0x000fca00078e020c */
[----:B---3--:R1:W-:Y:S04]  /*1440*/  REDG.E.ADD.F64.RN.STRONG.GPU desc[UR10][R12.64+-0x78], R14 ;  /* 0xffff880e0c0079a6 */ /* 0x0083e8000c12ff0a */
[----:B------:R-:W2:Y:S04]  /*1450*/  LDG.E R20, desc[UR10][R18.64] ;  /* 0x0000000a12147981 */ /* 0x000ea8000c1e1900 */
[----:B------:R-:W3:Y:S01]  /*1460*/  LDG.E.64 R16, desc[UR10][R10.64+-0x38] ;  /* 0xffffc80a0a107981 */ /* 0x000ee2000c1e1b00 */
[----:B--2---:R-:W-:-:S05]  /*1470*/  IMAD R20, R20, R3, RZ ;  /* 0x0000000314147224 */ /* 0x004fca00078e02ff */
[----:B------:R-:W-:-:S04]  /*1480*/  IADD3 R21, P2, PT, R20, UR4, RZ ;  /* 0x0000000414157c10 */ /* 0x000fc8000ff5e0ff */
[----:B------:R-:W-:Y:S02]  /*1490*/  LEA.HI.X.SX32 R20, R20, UR5, 0x1, P2 ;  /* 0x0000000514147c11 */ /* 0x000fe400090f0eff */
[----:B------:R-:W-:-:S04]  /*14a0*/  LEA R24, P2, R21, UR6, 0x3 ;  /* 0x0000000615187c11 */ /* 0x000fc8000f8418ff */
[----:B------:R-:W-:-:S05]  /*14b0*/  LEA.HI.X R25, R21, UR7, R20, 0x3, P2 ;  /* 0x0000000715197c11 */ /* 0x000fca00090f1c14 */
[----:B---3--:R2:W-:Y:S04]  /*14c0*/  REDG.E.ADD.F64.RN.STRONG.GPU desc[UR10][R24.64+-0x70], R16 ;  /* 0xffff9010180079a6 */ /* 0x0085e8000c12ff0a */
[----:B------:R-:W3:Y:S04]  /*14d0*/  LDG.E R26, desc[UR10][R18.64] ;  /* 0x0000000a121a7981 */ /* 0x000ee8000c1e1900 */
[----:B------:R-:W4:Y:S01]  /*14e0*/  LDG.E.64 R20, desc[UR10][R10.64+-0x30] ;  /* 0xffffd00a0a147981 */ /* 0x000f22000c1e1b00 */
[----:B---3--:R-:W-:-:S05]  /*14f0*/  IMAD R26, R26, R3, RZ ;  /* 0x000000031a1a7224 */ /* 0x008fca00078e02ff */
[----:B-1----:R-:W-:-:S04]  /*1500*/  IADD3 R12, P2, PT, R26, UR4, RZ ;  /* 0x000000041a0c7c10 */ /* 0x002fc8000ff5e0ff */
[----:B------:R-:W-:Y:S02]  /*1510*/  LEA.HI.X.SX32 R13, R26, UR5, 0x1, P2 ;  /* 0x000000051a0d7c11 */ /* 0x000fe400090f0eff */
[----:B------:R-:W-:-:S04]  /*1520*/  LEA R26, P2, R12, UR6, 0x3 ;  /* 0x000000060c1a7c11 */ /* 0x000fc8000f8418ff */
[----:B------:R-:W-:-:S05]  /*1530*/  LEA.HI.X R27, R12, UR7, R13, 0x3, P2 ;  /* 0x000000070c1b7c11 */ /* 0x000fca00090f1c0d */
[----:B----4-:R1:W-:Y:S04]  /*1540*/  REDG.E.ADD.F64.RN.STRONG.GPU desc[UR10][R26.64+-0x68], R20 ;  /* 0xffff98141a0079a6 */ /* 0x0103e8000c12ff0a */
[----:B------:R-:W3:Y:S04]  /*1550*/  LDG.E R14, desc[UR10][R18.64] ;  /* 0x0000000a120e7981 */ /* 0x000ee8000c1e1900 */
[----:B------:R-:W4:Y:S01]  /*1560*/  LDG.E.64 R12, desc[UR10][R10.64+-0x28] ;  /* 0xffffd80a0a0c7981 */ /* 0x000f22000c1e1b00 */
[----:B---3--:R-:W-:-:S05]  /*1570*/  IMAD R14, R14, R3, RZ ;  /* 0x000000030e0e7224 */ /* 0x008fca00078e02ff */
[----:B------:R-:W-:-:S04]  /*1580*/  IADD3 R15, P2, PT, R14, UR4, RZ ;  /* 0x000000040e0f7c10 */ /* 0x000fc8000ff5e0ff */
[----:B------:R-:W-:Y:S02]  /*1590*/  LEA.HI.X.SX32 R14, R14, UR5, 0x1, P2 ;  /* 0x000000050e0e7c11 */ /* 0x000fe400090f0eff */
[----:B--2---:R-:W-:-:S04]  /*15a0*/  LEA R24, P2, R15, UR6, 0x3 ;  /* 0x000000060f187c11 */ /* 0x004fc8000f8418ff */
[----:B------:R-:W-:-:S05]  /*15b0*/  LEA.HI.X R25, R15, UR7, R14, 0x3, P2 ;  /* 0x000000070f197c11 */ /* 0x000fca00090f1c0e */
[----:B----4-:R2:W-:Y:S04]  /*15c0*/  REDG.E.ADD.F64.RN.STRONG.GPU desc[UR10][R24.64+-0x60], R12 ;  /* 0xffffa00c180079a6 */ /* 0x0105e8000c12ff0a */
[----:B------:R-:W3:Y:S04]  /*15d0*/  LDG.E R16, desc[UR10][R18.64] ;  /* 0x0000000a12107981 */ /* 0x000ee8000c1e1900 */
[----:B------:R-:W4:Y:S01]  /*15e0*/  LDG.E.64 R14, desc[UR10][R10.64+-0x20] ;  /* 0xffffe00a0a0e7981 */ /* 0x000f22000c1e1b00 */
[----:B---3--:R-:W-:-:S05]  /*15f0*/  IMAD R16, R16, R3, RZ ;  /* 0x0000000310107224 */ /* 0x008fca00078e02ff */
[----:B------:R-:W-:-:S04]  /*1600*/  IADD3 R17, P2, PT, R16, UR4, RZ ;  /* 0x0000000410117c10 */ /* 0x000fc8000ff5e0ff */
[----:B------:R-:W-:Y:S02]  /*1610*/  LEA.HI.X.SX32 R16, R16, UR5, 0x1, P2 ;  /* 0x0000000510107c11 */ /* 0x000fe400090f0eff */
[----:B-1----:R-:W-:-:S04]  /*1620*/  LEA R20, P2, R17, UR6, 0x3 ;  /* 0x0000000611147c11 */ /* 0x002fc8000f8418ff */
[----:B------:R-:W-:-:S05]  /*1630*/  LEA.HI.X R21, R17, UR7, R16, 0x3, P2 ;  /* 0x0000000711157c11 */ /* 0x000fca00090f1c10 */
[----:B----4-:R1:W-:Y:S04]  /*1640*/  REDG.E.ADD.F64.RN.STRONG.GPU desc[UR10][R20.64+-0x58], R14 ;  /* 0xffffa80e140079a6 */ /* 0x0103e8000c12ff0a */
[----:B------:R-:W3:Y:S04]  /*1650*/  LDG.E R26, desc[UR10][R18.64] ;  /* 0x0000000a121a7981 */ /* 0x000ee8000c1e1900 */
[----:B------:R-:W4:Y:S01]  /*1660*/  LDG.E.64 R16, desc[UR10][R10.64+-0x18] ;  /* 0xffffe80a0a107981 */ /* 0x000f22000c1e1b00 */
[----:B---3--:R-:W-:-:S05]  /*1670*/  IMAD R26, R26, R3, RZ ;  /* 0x000000031a1a7224 */ /* 0x008fca00078e02ff */
[----:B--2---:R-:W-:-:S04]  /*1680*/  IADD3 R12, P2, PT, R26, UR4, RZ ;  /* 0x000000041a0c7c10 */ /* 0x004fc8000ff5e0ff */
[----:B------:R-:W-:Y:S02]  /*1690*/  LEA.HI.X.SX32 R13, R26, UR5, 0x1, P2 ;  /* 0x000000051a0d7c11 */ /* 0x000fe400090f0eff */
[----:B------:R-:W-:-:S04]  /*16a0*/  LEA R24, P2, R12, UR6, 0x3 ;  /* 0x000000060c187c11 */ /* 0x000fc8000f8418ff */
[----:B------:R-:W-:-:S05]  /*16b0*/  LEA.HI.X R25, R12, UR7, R13, 0x3, P2 ;  /* 0x000000070c197c11 */ /* 0x000fca00090f1c0d */
[----:B----4-:R2:W-:Y:S04]  /*16c0*/  REDG.E.ADD.F64.RN.STRONG.GPU desc[UR10][R24.64+-0x50], R16 ;  /* 0xffffb010180079a6 */ /* 0x0105e8000c12ff0a */
        /* <DEDUP_REMOVED lines=73> */
[----:B------:R4:W5:Y:S01]  /*1b60*/  LDG.E.64 R12, desc[UR10][R10.64+0x38] ;  /* 0x0000380a0a0c7981 */ /* 0x000962000c1e1b00 */
[----:B------:R-:W-:Y:S01]  /*1b70*/  VIADD R8, R8, 0x10 ;  /* 0x0000001008087836 */ /* 0x000fe20000000000 */
[----:B----4-:R-:W-:-:S05]  /*1b80*/  IADD3 R10, P3, PT, R10, 0x80, RZ ;  /* 0x000000800a0a7810 */ /* 0x010fca0007f7e0ff */
[----:B------:R-:W-:Y:S02]  /*1b90*/  IMAD.X R11, RZ, RZ, R11, P3 ;  /* 0x000000ffff0b7224 */ /* 0x000fe400018e060b */
[----:B---3--:R-:W-:-:S05]  /*1ba0*/  IMAD R26, R26, R3, RZ ;  /* 0x000000031a1a7224 */ /* 0x008fca00078e02ff */
[----:B--2---:R-:W-:-:S04]  /*1bb0*/  IADD3 R15, P2, PT, R26, UR4, RZ ;  /* 0x000000041a0f7c10 */ /* 0x004fc8000ff5e0ff */
[----:B------:R-:W-:Y:S02]  /*1bc0*/  LEA.HI.X.SX32 R26, R26, UR5, 0x1, P2 ;  /* 0x000000051a1a7c11 */ /* 0x000fe400090f0eff */
[----:B------:R-:W-:-:S04]  /*1bd0*/  LEA R14, P2, R15, UR6, 0x3 ;  /* 0x000000060f0e7c11 */ /* 0x000fc8000f8418ff */
[----:B------:R-:W-:Y:S02]  /*1be0*/  LEA.HI.X R15, R15, UR7, R26, 0x3, P2 ;  /* 0x000000070f0f7c11 */ /* 0x000fe400090f1c1a */
[----:B------:R-:W-:Y:S01]  /*1bf0*/  ISETP.NE.AND P2, PT, R8, RZ, PT ;  /* 0x000000ff0800720c */ /* 0x000fe20003f45270 */
[----:B------:R-:W-:Y:S02]  /*1c00*/  UIADD3 UR4, UP0, UPT, UR4, 0x10, URZ ;  /* 0x0000001004047890 */ /* 0x000fe4000ff1e0ff */
[----:B-----5:R1:W-:Y:S02]  /*1c10*/  REDG.E.ADD.F64.RN.STRONG.GPU desc[UR10][R14.64], R12 ;  /* 0x0000000c0e0079a6 */ /* 0x0203e4000c12ff0a */
[----:B------:R-:W-:-:S08]  /*1c20*/  UIADD3.X UR5, UPT, UPT, URZ, UR5, URZ, UP0, !UPT ;  /* 0x00000005ff057290 */ /* 0x000fd000087fe4ff */
[----:B------:R-:W-:Y:S05]  /*1c30*/  @P2 BRA `(.L_x_35) ;  /* 0xfffffff400e02947 */ /* 0x000fea000383ffff */
.L_x_34:
[----:B------:R-:W-:Y:S05]  /*1c40*/  @!P1 BRA `(.L_x_33) ;  /* 0x0000000800249947 */ /* 0x000fea0003800000 */
[----:B------:R-:W-:Y:S02]  /*1c50*/  ISETP.GE.U32.AND P2, PT, R22, 0x8, PT ;  /* 0x000000081600780c */ /* 0x000fe40003f46070 */
[----:B------:R-:W-:-:S04]  /*1c60*/  LOP3.LUT R23, R3, 0x7, RZ, 0xc0, !PT ;  /* 0x0000000703177812 */ /* 0x000fc800078ec0ff */
[----:B------:R-:W-:-:S07]  /*1c70*/  ISETP.NE.AND P1, PT, R23, RZ, PT ;  /* 0x000000ff1700720c */ /* 0x000fce0003f25270 */
[----:B------:R-:W-:Y:S06]  /*1c80*/  @!P2 BRA `(.L_x_36) ;  /* 0x000000040018a947 */ /* 0x000fec0003800000 */
[----:B-1----:R-:W1:Y:S01]  /*1c90*/  LDC.64 R14, c[0x0][0x380] ;  /* 0x0000e000ff0e7b82 */ /* 0x002e620000000a00 */
[----:B------:R-:W-:Y:S01]  /*1ca0*/  IMAD.IADD R11, R0, 0x1, R9 ;  /* 0x00000001000b7824 */ /* 0x000fe200078e0209 */
[----:B------:R-:W2:Y:S01]  /*1cb0*/  LDG.E R8, desc[UR10][R18.64] ;  /* 0x0000000a12087981 */ /* 0x000ea2000c1e1900 */
[----:B------:R-:W3:Y:S02]  /*1cc0*/  LDCU.128 UR4, c[0x0][0x380] ;  /* 0x00007000ff0477ac */ /* 0x000ee40008000c00 */
[----:B-1----:R-:W-:-:S06]  /*1cd0*/  IMAD.WIDE.U32 R14, R11, 0x8, R14 ;  /* 0x000000080b0e7825 */ /* 0x002fcc00078e000e */
[----:B------:R-:W4:Y:S01]  /*1ce0*/  LDG.E.64 R14, desc[UR10][R14.64] ;  /* 0x0000000a0e0e7981 */ /* 0x000f22000c1e1b00 */
[----:B------:R-:W-:-:S04]  /*1cf0*/  IADD3 R11, P2, PT, R0, R9, RZ ;  /* 0x00000009000b7210 */ /* 0x000fc80007f5e0ff */
[----:B---3--:R-:W-:Y:S01]  /*1d00*/  LEA R10, P3, R11, UR4, 0x3 ;  /* 0x000000040b0a7c11 */ /* 0x008fe2000f8618ff */
[----:B------:R-:W-:-:S05]  /*1d10*/  IMAD.X R16, RZ, RZ, RZ, P2 ;  /* 0x000000ffff107224 */ /* 0x000fca00010e06ff */
[----:B------:R-:W-:Y:S01]  /*1d20*/  LEA.HI.X R11, R11, UR5, R16, 0x3, P3 ;  /* 0x000000050b0b7c11 */ /* 0x000fe200098f1c10 */
[----:B--2---:R-:W-:-:S04]  /*1d30*/  IMAD R13, R8, R3, R9 ;  /* 0x00000003080d7224 */ /* 0x004fc800078e0209 */
[----:B------:R-:W-:-:S05]  /*1d40*/  IMAD.WIDE R12, R13, 0x8, R4 ;  /* 0x000000080d0c7825 */ /* 0x000fca00078e0204 */
[----:B----4-:R1:W-:Y:S04]  /*1d50*/  REDG.E.ADD.F64.RN.STRONG.GPU desc[UR10][R12.64], R14 ;  /* 0x0000000e0c0079a6 */ /* 0x0103e8000c12ff0a */
[----:B------:R-:W2:Y:S04]  /*1d60*/  LDG.E R8, desc[UR10][R18.64] ;  /* 0x0000000a12087981 */ /* 0x000ea8000c1e1900 */
[----:B------:R-:W3:Y:S01]  /*1d70*/  LDG.E.64 R16, desc[UR10][R10.64+0x8] ;  /* 0x0000080a0a107981 */ /* 0x000ee2000c1e1b00 */
[----:B--2---:R-:W-:-:S05]  /*1d80*/  IMAD R8, R8, R3, RZ ;  /* 0x0000000308087224 */ /* 0x004fca00078e02ff */
[----:B------:R-:W-:-:S04]  /*1d90*/  IADD3 R21, P2, PT, R9, R8, RZ ;  /* 0x0000000809157210 */ /* 0x000fc80007f5e0ff */
[----:B------:R-:W-:Y:S02]  /*1da0*/  LEA.HI.X.SX32 R8, R8, RZ, 0x1, P2 ;  /* 0x000000ff08087211 */ /* 0x000fe400010f0eff */
[----:B------:R-:W-:-:S04]  /*1db0*/  LEA R20, P2, R21, UR6, 0x3 ;  /* 0x0000000615147c11 */ /* 0x000fc8000f8418ff */
[----:B------:R-:W-:-:S05]  /*1dc0*/  LEA.HI.X R21, R21, UR7, R8, 0x3, P2 ;  /* 0x0000000715157c11 */ /* 0x000fca00090f1c08 */
[----:B---3--:R2:W-:Y:S04]  /*1dd0*/  REDG.E.ADD.F64.RN.STRONG.GPU desc[UR10][R20.64+0x8], R16 ;  /* 0x00000810140079a6 */ /* 0x0085e8000c12ff0a */
[----:B------:R-:W3:Y:S04]  /*1de0*/  LDG.E R8, desc[UR10][R18.64] ;  /* 0x0000000a12087981 */ /* 0x000ee8000c1e1900 */
[----:B-1----:R-:W4:Y:S01]  /*1df0*/  LDG.E.64 R12, desc[UR10][R10.64+0x10] ;  /* 0x0000100a0a0c7981 */ /* 0x002f22000c1e1b00 */
[----:B---3--:R-:W-:-:S05]  /*1e00*/  IMAD R8, R8, R3, RZ ;  /* 0x0000000308087224 */ /* 0x008fca00078e02ff */
[----:B------:R-:W-:-:S04]  /*1e10*/  IADD3 R14, P2, PT, R9, R8, RZ ;  /* 0x00000008090e7210 */ /* 0x000fc80007f5e0ff */
[----:B------:R-:W-:Y:S02]  /*1e20*/  LEA.HI.X.SX32 R15, R8, RZ, 0x1, P2 ;  /* 0x000000ff080f7211 */ /* 0x000fe400010f0eff */
[----:B------:R-:W-:-:S04]  /*1e30*/  LEA R24, P2, R14, UR6, 0x3 ;  /* 0x000000060e187c11 */ /* 0x000fc8000f8418ff */
[----:B------:R-:W-:-:S05]  /*1e40*/  LEA.HI.X R25, R14, UR7, R15, 0x3, P2 ;  /* 0x000000070e197c11 */ /* 0x000fca00090f1c0f */
[----:B----4-:R1:W-:Y:S04]  /*1e50*/  REDG.E.ADD.F64.RN.STRONG.GPU desc[UR10][R24.64+0x10], R12 ;  /* 0x0000100c180079a6 */ /* 0x0103e8000c12ff0a */
[----:B------:R-:W3:Y:S04]  /*1e60*/  LDG.E R8, desc[UR10][R18.64] ;  /* 0x0000000a12087981 */ /* 0x000ee8000c1e1900 */
[----:B------:R-:W4:Y:S01]  /*1e70*/  LDG.E.64 R14, desc[UR10][R10.64+0x18] ;  /* 0x0000180a0a0e7981 */ /* 0x000f22000c1e1b00 */
[----:B---3--:R-:W-:-:S05]  /*1e80*/  IMAD R8, R8, R3, RZ ;  /* 0x0000000308087224 */ /* 0x008fca00078e02ff */
[----:B--2---:R-:W-:-:S04]  /*1e90*/  IADD3 R16, P2, PT, R9, R8, RZ ;  /* 0x0000000809107210 */ /* 0x004fc80007f5e0ff */
[----:B------:R-:W-:Y:S02]  /*1ea0*/  LEA.HI.X.SX32 R17, R8, RZ, 0x1, P2 ;  /* 0x000000ff08117211 */ /* 0x000fe400010f0eff */
[----:B------:R-:W-:-:S04]  /*1eb0*/  LEA R20, P2, R16, UR6, 0x3 ;  /* 0x0000000610147c11 */ /* 0x000fc8000f8418ff */
[----:B------:R-:W-:-:S05]  /*1ec0*/  LEA.HI.X R21, R16, UR7, R17, 0x3, P2 ;  /* 0x0000000710157c11 */ /* 0x000fca00090f1c11 */
[----:B----4-:R2:W-:Y:S04]  /*1ed0*/  REDG.E.ADD.F64.RN.STRONG.GPU desc[UR10][R20.64+0x18], R14 ;  /* 0x0000180e140079a6 */ /* 0x0105e8000c12ff0a */
[----:B------:R-:W3:Y:S04]  /*1ee0*/  LDG.E R8, desc[UR10][R18.64] ;  /* 0x0000000a12087981 */ /* 0x000ee8000c1e1900 */
[----:B------:R-:W4:Y:S01]  /*1ef0*/  LDG.E.64 R16, desc[UR10][R10.64+0x20] ;  /* 0x0000200a0a107981 */ /* 0x000f22000c1e1b00 */
[----:B---3--:R-:W-:-:S05]  /*1f00*/  IMAD R8, R8, R3, RZ ;  /* 0x0000000308087224 */ /* 0x008fca00078e02ff */
[----:B-1----:R-:W-:-:S04]  /*1f10*/  IADD3 R12, P2, PT, R9, R8, RZ ;  /* 0x00000008090c7210 */ /* 0x002fc80007f5e0ff */
        /* <DEDUP_REMOVED lines=20> */
[----:B------:R-:W4:Y:S04]  /*2060*/  LDG.E R8, desc[UR10][R18.64] ;  /* 0x0000000a12087981 */ /* 0x000f28000c1e1900 */
[----:B------:R-:W5:Y:S01]  /*2070*/  LDG.E.64 R16, desc[UR10][R10.64+0x38] ;  /* 0x0000380a0a107981 */ /* 0x000f62000c1e1b00 */
[----:B----4-:R-:W-:-:S05]  /*2080*/  IMAD R8, R8, R3, RZ ;  /* 0x0000000308087224 */ /* 0x010fca00078e02ff */
[----:B--2---:R-:W-:-:S04]  /*2090*/  IADD3 R13, P2, PT, R9, R8, RZ ;  /* 0x00000008090d7210 */ /* 0x004fc80007f5e0ff */
[----:B------:R-:W-:Y:S02]  /*20a0*/  LEA R12, P3, R13, UR6, 0x3 ;  /* 0x000000060d0c7c11 */ /* 0x000fe4000f8618ff */
[----:B------:R-:W-:-:S04]  /*20b0*/  LEA.HI.X.SX32 R8, R8, RZ, 0x1, P2 ;  /* 0x000000ff08087211 */ /* 0x000fc800010f0eff */
[----:B------:R-:W-:-:S05]  /*20c0*/  LEA.HI.X R13, R13, UR7, R8, 0x3, P3 ;  /* 0x000000070d0d7c11 */ /* 0x000fca00098f1c08 */
[----:B-----5:R3:W-:Y:S01]  /*20d0*/  REDG.E.ADD.F64.RN.STRONG.GPU desc[UR10][R12.64+0x38], R16 ;  /* 0x000038100c0079a6 */ /* 0x0207e2000c12ff0a */
[----:B------:R-:W-:-:S07]  /*20e0*/  VIADD R9, R9, 0x8 ;  /* 0x0000000809097836 */ /* 0x000fce0000000000 */
.L_x_36:
[----:B------:R-:W-:Y:S05]  /*20f0*/  @!P1 BRA `(.L_x_33) ;  /* 0x0000000000f89947 */ /* 0x000fea0003800000 */
[----:B------:R-:W-:Y:S02]  /*2100*/  ISETP.GE.U32.AND P2, PT, R23, 0x4, PT ;  /* 0x000000041700780c */ /* 0x000fe40003f46070 */
[----:B------:R-:W-:-:S04]  /*2110*/  LOP3.LUT R8, R3, 0x3, RZ, 0xc0, !PT ;  /* 0x0000000303087812 */ /* 0x000fc800078ec0ff */
[----:B------:R-:W-:-:S07]  /*2120*/  ISETP.NE.AND P1, PT, R8, RZ, PT ;  /* 0x000000ff0800720c */ /* 0x000fce0003f25270 */
[----:B------:R-:W-:Y:S06]  /*2130*/  @!P2 BRA `(.L_x_37) ;  /* 0x000000000098a947 */ /* 0x000fec0003800000 */
[----:B------:R-:W2:Y:S01]  /*2140*/  LDC.64 R10, c[0x0][0x380] ;  /* 0x0000e000ff0a7b82 */ /* 0x000ea20000000a00 */
[----:B-1-3--:R-:W-:Y:S01]  /*2150*/  IMAD.IADD R15, R0, 0x1, R9 ;  /* 0x00000001000f7824 */ /* 0x00afe200078e0209 */
[----:B------:R-:W3:Y:S01]  /*2160*/  LDG.E R12, desc[UR10][R18.64] ;  /* 0x0000000a120c7981 */ /* 0x000ee2000c1e1900 */
[----:B------:R-:W1:Y:S02]  /*2170*/  LDCU.128 UR4, c[0x0][0x380] ;  /* 0x00007000ff0477ac */ /* 0x000e640008000c00 */
[----:B--2---:R-:W-:-:S06]  /*2180*/  IMAD.WIDE.U32 R14, R15, 0x8, R10 ;  /* 0x000000080f0e7825 */ /* 0x004fcc00078e000a */
[----:B------:R-:W2:Y:S01]  /*2190*/  LDG.E.64 R14, desc[UR10][R14.64] ;  /* 0x0000000a0e0e7981 */ /* 0x000ea2000c1e1b00 */
[----:B------:R-:W-:-:S04]  /*21a0*/  IADD3 R11, P2, PT, R0, R9, RZ ;  /* 0x00000009000b7210 */ /* 0x000fc80007f5e0ff */
[----:B-1----:R-:W-:Y:S01]  /*21b0*/  LEA R10, P3, R11, UR4, 0x3 ;  /* 0x000000040b0a7c11 */ /* 0x002fe2000f8618ff */
[----:B------:R-:W-:-:S05]  /*21c0*/  IMAD.X R16, RZ, RZ, RZ, P2 ;  /* 0x000000ffff107224 */ /* 0x000fca00010e06ff */
[----:B------:R-:W-:Y:S01]  /*21d0*/  LEA.HI.X R11, R11, UR5, R16, 0x3, P3 ;  /* 0x000000050b0b7c11 */ /* 0x000fe200098f1c10 */
[----:B---3--:R-:W-:-:S04]  /*21e0*/  IMAD R13, R12, R3, R9 ;  /* 0x000000030c0d7224 */ /* 0x008fc800078e0209 */
[----:B------:R-:W-:-:S05]  /*21f0*/  IMAD.WIDE R12, R13, 0x8, R4 ;  /* 0x000000080d0c7825 */ /* 0x000fca00078e0204 */
[----:B--2---:R1:W-:Y:S04]  /*2200*/  REDG.E.ADD.F64.RN.STRONG.GPU desc[UR10][R12.64], R14 ;  /* 0x0000000e0c0079a6 */ /* 0x0043e8000c12ff0a */
        /* <DEDUP_REMOVED lines=8> */
[----:B-1----:R-:W3:Y:S04]  /*2290*/  LDG.E R14, desc[UR10][R18.64] ;  /* 0x0000000a120e7981 */ /* 0x002ee8000c1e1900 */
[----:B------:R-:W4:Y:S01]  /*22a0*/  LDG.E.64 R12, desc[UR10][R10.64+0x10] ;  /* 0x0000100a0a0c7981 */ /* 0x000f22000c1e1b00 */
[----:B---3--:R-:W-:-:S05]  /*22b0*/  IMAD R14, R14, R3, RZ ;  /* 0x000000030e0e7224 */ /* 0x008fca00078e02ff */
[----:B------:R-:W-:-:S04]  /*22c0*/  IADD3 R15, P2, PT, R9, R14, RZ ;  /* 0x0000000e090f7210 */ /* 0x000fc80007f5e0ff */
[----:B------:R-:W-:Y:S02]  /*22d0*/  LEA.HI.X.SX32 R14, R14, RZ, 0x1, P2 ;  /* 0x000000ff0e0e7211 */ /* 0x000fe400010f0eff */
[----:B------:R-:W-:-:S04]  /*22e0*/  LEA R22, P2, R15, UR6, 0x3 ;  /* 0x000000060f167c11 */ /* 0x000fc8000f8418ff */
[----:B------:R-:W-:-:S05]  /*22f0*/  LEA.HI.X R23, R15, UR7, R14, 0x3, P2 ;  /* 0x000000070f177c11 */ /* 0x000fca00090f1c0e */
[----:B----4-:R4:W-:Y:S04]  /*2300*/  REDG.E.ADD.F64.RN.STRONG.GPU desc[UR10][R22.64+0x10], R12 ;  /* 0x0000100c160079a6 */ /* 0x0109e8000c12ff0a */
[----:B------:R-:W3:Y:S04]  /*2310*/  LDG.E R24, desc[UR10][R18.64] ;  /* 0x0000000a12187981 */ /* 0x000ee8000c1e1900 */
[----:B------:R-:W5:Y:S01]  /*2320*/  LDG.E.64 R14, desc[UR10][R10.64+0x18] ;  /* 0x0000180a0a0e7981 */ /* 0x000f62000c1e1b00 */
[----:B---3--:R-:W-:-:S05]  /*2330*/  IMAD R24, R24, R3, RZ ;  /* 0x0000000318187224 */ /* 0x008fca00078e02ff */
[----:B--2---:R-:W-:-:S04]  /*2340*/  IADD3 R17, P2, PT, R9, R24, RZ ;  /* 0x0000001809117210 */ /* 0x004fc80007f5e0ff */
[----:B------:R-:W-:Y:S02]  /*2350*/  LEA R16, P3, R17, UR6, 0x3 ;  /* 0x0000000611107c11 */ /* 0x000fe4000f8618ff */
[----:B------:R-:W-:-:S04]  /*2360*/  LEA.HI.X.SX32 R24, R24, RZ, 0x1, P2 ;  /* 0x000000ff18187211 */ /* 0x000fc800010f0eff */
[----:B------:R-:W-:-:S05]  /*2370*/  LEA.HI.X R17, R17, UR7, R24, 0x3, P3 ;  /* 0x0000000711117c11 */ /* 0x000fca00098f1c18 */
[----:B-----5:R4:W-:Y:S01]  /*2380*/  REDG.E.ADD.F64.RN.STRONG.GPU desc[UR10][R16.64+0x18], R14 ;  /* 0x0000180e100079a6 */ /* 0x0209e2000c12ff0a */
[----:B------:R-:W-:-:S07]  /*2390*/  VIADD R9, R9, 0x4 ;  /* 0x0000000409097836 */ /* 0x000fce0000000000 */
.L_x_37:
[----:B------:R-:W-:Y:S05]  /*23a0*/  @!P1 BRA `(.L_x_33) ;  /* 0x00000000004c9947 */ /* 0x000fea0003800000 */
[----:B------:R-:W2:Y:S01]  /*23b0*/  LDC.64 R10, c[0x0][0x380] ;  /* 0x0000e000ff0a7b82 */ /* 0x000ea20000000a00 */
[----:B-1-34-:R-:W-:Y:S02]  /*23c0*/  IMAD.IADD R13, R0, 0x1, R9 ;  /* 0x00000001000d7824 */ /* 0x01afe400078e0209 */
[----:B------:R-:W-:Y:S02]  /*23d0*/  IMAD.MOV R8, RZ, RZ, -R8 ;  /* 0x000000ffff087224 */ /* 0x000fe400078e0a08 */
[----:B--2---:R-:W-:-:S04]  /*23e0*/  IMAD.WIDE.U32 R10, R13, 0x8, R10 ;  /* 0x000000080d0a7825 */ /* 0x004fc800078e000a */
[----:B------:R-:W-:Y:S02]  /*23f0*/  IMAD.MOV.U32 R14, RZ, RZ, R10 ;  /* 0x000000ffff0e7224 */ /* 0x000fe400078e000a */
[----:B------:R-:W-:-:S07]  /*2400*/  IMAD.MOV.U32 R15, RZ, RZ, R11 ;  /* 0x000000ffff0f7224 */ /* 0x000fce00078e000b */
.L_x_38:
[----:B--2---:R-:W2:Y:S01]  /*2410*/  LDG.E R0, desc[UR10][R18.64] ;  /* 0x0000000a12007981 */ /* 0x004ea2000c1e1900 */
[----:B------:R-:W-:Y:S02]  /*2420*/  IMAD.MOV.U32 R12, RZ, RZ, R14 ;  /* 0x000000ffff0c7224 */ /* 0x000fe400078e000e */
[----:B------:R-:W-:-:S06]  /*2430*/  IMAD.MOV.U32 R13, RZ, RZ, R15 ;  /* 0x000000ffff0d7224 */ /* 0x000fcc00078e000f */
[----:B------:R-:W3:Y:S01]  /*2440*/  LDG.E.64 R12, desc[UR10][R12.64] ;  /* 0x0000000a0c0c7981 */ /* 0x000ee2000c1e1b00 */
[----:B------:R-:W-:-:S05]  /*2450*/  VIADD R8, R8, 0x1 ;  /* 0x0000000108087836 */ /* 0x000fca0000000000 */
[----:B------:R-:W-:Y:S02]  /*2460*/  ISETP.NE.AND P1, PT, R8, RZ, PT ;  /* 0x000000ff0800720c */ /* 0x000fe40003f25270 */
[----:B------:R-:W-:-:S05]  /*2470*/  IADD3 R14, P2, PT, R14, 0x8, RZ ;  /* 0x000000080e0e7810 */ /* 0x000fca0007f5e0ff */
[----:B------:R-:W-:Y:S02]  /*2480*/  IMAD.X R15, RZ, RZ, R15, P2 ;  /* 0x000000ffff0f7224 */ /* 0x000fe400010e060f */
[----:B--2---:R-:W-:-:S04]  /*2490*/  IMAD R11, R0, R3, R9 ;  /* 0x00000003000b7224 */ /* 0x004fc800078e0209 */
[----:B------:R-:W-:-:S05]  /*24a0*/  IMAD.WIDE R10, R11, 0x8, R4 ;  /* 0x000000080b0a7825 */ /* 0x000fca00078e0204 */
[----:B---3--:R2:W-:Y:S01]  /*24b0*/  REDG.E.ADD.F64.RN.STRONG.GPU desc[UR10][R10.64], R12 ;  /* 0x0000000c0a0079a6 */ /* 0x0085e2000c12ff0a */
[----:B------:R-:W-:Y:S01]  /*24c0*/  VIADD R9, R9, 0x1 ;  /* 0x0000000109097836 */ /* 0x000fe20000000000 */
[----:B------:R-:W-:Y:S06]  /*24d0*/  @P1 BRA `(.L_x_38) ;  /* 0xfffffffc00cc1947 */ /* 0x000fec000383ffff */
.L_x_33:
[----:B------:R-:W5:Y:S01]  /*24e0*/  LDG.E R9, desc[UR10][R18.64] ;  /* 0x0000000a12097981 */ /* 0x000f62000c1e1900 */
[----:B------:R-:W5:Y:S01]  /*24f0*/  LDC.64 R4, c[0x0][0x398] ;  /* 0x0000e600ff047b82 */ /* 0x000f620000000a00 */
[----:B--2---:R-:W-:Y:S01]  /*2500*/  IMAD.MOV.U32 R11, RZ, RZ, 0x1 ;  /* 0x00000001ff0b7424 */ /* 0x004fe200078e00ff */
[----:B------:R-:W-:Y:S01]  /*2510*/  BSSY.RECONVERGENT B0, `(.L_x_39) ;  /* 0x0000039000007945 */ /* 0x000fe20003800200 */
[----:B-----5:R-:W-:-:S05]  /*2520*/  IMAD.WIDE R8, R9, 0x4, R4 ;  /* 0x0000000409087825 */ /* 0x020fca00078e0204 */
[----:B------:R2:W-:Y:S01]  /*2530*/  REDG.E.ADD.STRONG.GPU desc[UR10][R8.64], R11 ;  /* 0x0000000b0800798e */ /* 0x0005e2000c12e10a */
[----:B------:R-:W-:Y:S05]  /*2540*/  @P0 BRA `(.L_x_40) ;  /* 0x0000000000d40947 */ /* 0x000fea0003800000 */
[----:B--2---:R-:W-:-:S04]  /*2550*/  IABS R11, R3 ;  /* 0x00000003000b7213 */ /* 0x004fc80000000000 */
[----:B------:R-:W2:Y:S08]  /*2560*/  I2F.RP R0, R11 ;  /* 0x0000000b00007306 */ /* 0x000eb00000209400 */
[----:B--2---:R-:W2:Y:S02]  /*2570*/  MUFU.RCP R0, R0 ;  /* 0x0000000000007308 */ /* 0x004ea40000001000 */
[----:B--2---:R-:W-:-:S06]  /*2580*/  VIADD R8, R0, 0xffffffe ;  /* 0x0ffffffe00087836 */ /* 0x004fcc0000000000 */
[----:B------:R2:W5:Y:S02]  /*2590*/  F2I.FTZ.U32.TRUNC.NTZ R9, R8 ;  /* 0x0000000800097305 */ /* 0x000564000021f000 */
[----:B--2---:R-:W-:Y:S02]  /*25a0*/  IMAD.MOV.U32 R8, RZ, RZ, RZ ;  /* 0x000000ffff087224 */ /* 0x004fe400078e00ff */
[----:B-----5:R-:W-:-:S04]  /*25b0*/  IMAD.MOV R10, RZ, RZ, -R9 ;  /* 0x000000ffff0a7224 */ /* 0x020fc800078e0a09 */
[----:B-1-34-:R-:W-:Y:S01]  /*25c0*/  IMAD R13, R10, R11, RZ ;  /* 0x0000000b0a0d7224 */ /* 0x01afe200078e02ff */
[----:B------:R-:W-:-:S03]  /*25d0*/  IABS R10, R2 ;  /* 0x00000002000a7213 */ /* 0x000fc60000000000 */
[----:B------:R-:W-:-:S06]  /*25e0*/  IMAD.HI.U32 R9, R9, R13, R8 ;  /* 0x0000000d09097227 */ /* 0x000fcc00078e0008 */
[----:B------:R-:W-:-:S04]  /*25f0*/  IMAD.HI.U32 R9, R9, R10, RZ ;  /* 0x0000000a09097227 */ /* 0x000fc800078e00ff */
[----:B------:R-:W-:-:S04]  /*2600*/  IMAD.MOV R0, RZ, RZ, -R9 ;  /* 0x000000ffff007224 */ /* 0x000fc800078e0a09 */
[----:B------:R-:W-:-:S05]  /*2610*/  IMAD R0, R11, R0, R10 ;  /* 0x000000000b007224 */ /* 0x000fca00078e020a */
[----:B------:R-:W-:-:S13]  /*2620*/  ISETP.GT.U32.AND P1, PT, R11, R0, PT ;  /* 0x000000000b00720c */ /* 0x000fda0003f24070 */
[----:B------:R-:W-:Y:S02]  /*2630*/  @!P1 IMAD.IADD R0, R0, 0x1, -R11 ;  /* 0x0000000100009824 */ /* 0x000fe400078e0a0b */
[----:B------:R-:W-:Y:S01]  /*2640*/  @!P1 VIADD R9, R9, 0x1 ;  /* 0x0000000109099836 */ /* 0x000fe20000000000 */
[----:B------:R-:W-:Y:S02]  /*2650*/  ISETP.NE.AND P1, PT, R3, RZ, PT ;  /* 0x000000ff0300720c */ /* 0x000fe40003f25270 */
[----:B------:R-:W-:Y:S02]  /*2660*/  ISETP.GE.U32.AND P0, PT, R0, R11, PT ;  /* 0x0000000b0000720c */ /* 0x000fe40003f06070 */
[----:B------:R-:W-:Y:S01]  /*2670*/  LOP3.LUT R0, R2, R3, RZ, 0x3c, !PT ;  /* 0x0000000302007212 */ /* 0x000fe200078e3cff */
[----:B------:R-:W2:Y:S03]  /*2680*/  LDG.E.64 R10, desc[UR10][R6.64] ;  /* 0x0000000a060a7981 */ /* 0x000ea6000c1e1b00 */
[----:B------:R-:W-:-:S07]  /*2690*/  ISETP.GE.AND P2, PT, R0, RZ, PT ;  /* 0x000000ff0000720c */ /* 0x000fce0003f46270 */
[----:B------:R-:W-:-:S06]  /*26a0*/  @P0 VIADD R9, R9, 0x1 ;  /* 0x0000000109090836 */ /* 0x000fcc0000000000 */
[----:B------:R-:W-:Y:S01]  /*26b0*/  @!P2 IMAD.MOV R9, RZ, RZ, -R9 ;  /* 0x000000ffff09a224 */ /* 0x000fe200078e0a09 */
[----:B------:R-:W-:-:S05]  /*26c0*/  @!P1 LOP3.LUT R9, RZ, R3, RZ, 0x33, !PT ;  /* 0x00000003ff099212 */ /* 0x000fca00078e33ff */
[----:B------:R-:W-:-:S05]  /*26d0*/  IMAD.WIDE R4, R9, 0x4, R4 ;  /* 0x0000000409047825 */ /* 0x000fca00078e0204 */
[----:B------:R-:W3:Y:S01]  /*26e0*/  LDG.E R8, desc[UR10][R4.64] ;  /* 0x0000000a04087981 */ /* 0x000ee2000c1e1900 */
[----:B------:R-:W-:Y:S01]  /*26f0*/  IMAD.MOV.U32 R12, RZ, RZ, 0x1 ;  /* 0x00000001ff0c7424 */ /* 0x000fe200078e00ff */
[----:B------:R-:W-:Y:S01]  /*2700*/  BSSY.RECONVERGENT B1, `(.L_x_41) ;  /* 0x0000013000017945 */ /* 0x000fe20003800200 */
[----:B---3--:R-:W1:Y:S08]  /*2710*/  I2F.F64 R8, R8 ;  /* 0x0000000800087312 */ /* 0x008e700000201c00 */
[----:B-1----:R-:W1:Y:S02]  /*2720*/  MUFU.RCP64H R13, R9 ;  /* 0x00000009000d7308 */ /* 0x002e640000001800 */
[----:B-1----:R-:W-:-:S08]  /*2730*/  DFMA R14, -R8, R12, 1 ;  /* 0x3ff00000080e742b */ /* 0x002fd0000000010c */
[----:B------:R-:W-:-:S08]  /*2740*/  DFMA R14, R14, R14, R14 ;  /* 0x0000000e0e0e722b */ /* 0x000fd0000000000e */
[----:B------:R-:W-:-:S08]  /*2750*/  DFMA R14, R12, R14, R12 ;  /* 0x0000000e0c0e722b */ /* 0x000fd0000000000c */
[----:B------:R-:W-:-:S08]  /*2760*/  DFMA R12, -R8, R14, 1 ;  /* 0x3ff00000080c742b */ /* 0x000fd0000000010e */
[----:B------:R-:W-:-:S08]  /*2770*/  DFMA R12, R14, R12, R14 ;  /* 0x0000000c0e0c722b */ /* 0x000fd0000000000e */
[----:B--2---:R-:W-:-:S08]  /*2780*/  DMUL R14, R10, R12 ;  /* 0x0000000c0a0e7228 */ /* 0x004fd00000000000 */
[----:B------:R-:W-:-:S08]  /*2790*/  DFMA R4, -R8, R14, R10 ;  /* 0x0000000e0804722b */ /* 0x000fd0000000010a */
[----:B------:R-:W-:Y:S01]  /*27a0*/  DFMA R4, R12, R4, R14 ;  /* 0x000000040c04722b */ /* 0x000fe2000000000e */
[----:B------:R-:W-:-:S09]  /*27b0*/  FSETP.GEU.AND P1, PT, |R11|, 6.5827683646048100446e-37, PT ;  /* 0x036000000b00780b */ /* 0x000fd20003f2e200 */
[----:B------:R-:W-:-:S05]  /*27c0*/  FFMA R0, RZ, R9, R5 ;  /* 0x00000009ff007223 */ /* 0x000fca0000000005 */
[----:B------:R-:W-:-:S13]  /*27d0*/  FSETP.GT.AND P0, PT, |R0|, 1.469367938527859385e-39, PT ;  /* 0x001000000000780b */ /* 0x000fda0003f04200 */
[----:B------:R-:W-:Y:S05]  /*27e0*/  @P0 BRA P1, `(.L_x_42) ;  /* 0x0000000000100947 */ /* 0x000fea0000800000 */
[----:B------:R-:W-:-:S07]  /*27f0*/  MOV R0, 0x2810 ;  /* 0x0000281000007802 */ /* 0x000fce0000000f00 */
[----:B0-----:R-:W-:Y:S05]  /*2800*/  CALL.REL.NOINC `($__internal_0_$__cuda_sm20_div_rn_f64_full) ;  /* 0x0000000000307944 */ /* 0x001fea0003c00000 */
[----:B------:R-:W-:Y:S02]  /*2810*/  IMAD.MOV.U32 R4, RZ, RZ, R16 ;  /* 0x000000ffff047224 */ /* 0x000fe400078e0010 */
[----:B------:R-:W-:-:S07]  /*2820*/  IMAD.MOV.U32 R5, RZ, RZ, R17 ;  /* 0x000000ffff057224 */ /* 0x000fce00078e0011 */
.L_x_42:
[----:B------:R-:W-:Y:S05]  /*2830*/  BSYNC.RECONVERGENT B1 ;  /* 0x0000000000017941 */ /* 0x000fea0003800200 */
.L_x_41:
[----:B------:R-:W1:Y:S01]  /*2840*/  LDCU UR4, c[0x0][0x3a4] ;  /* 0x00007480ff0477ac */ /* 0x000e620008000800 */
[----:B------:R2:W-:Y:S01]  /*2850*/  STG.E.64 desc[UR10][R6.64], R4 ;  /* 0x0000000406007986 */ /* 0x0005e2000c101b0a */
[----:B-1----:R-:W-:-:S13]  /*2860*/  ISETP.GE.AND P0, PT, R2, UR4, PT ;  /* 0x0000000402007c0c */ /* 0x002fda000bf06270 */
[----:B------:R-:W1:Y:S02]  /*2870*/  @!P0 LDC.64 R8, c[0x0][0x398] ;  /* 0x0000e600ff088b82 */ /* 0x000e640000000a00 */
[----:B-1----:R-:W-:-:S05]  /*2880*/  @!P0 IMAD.WIDE.U32 R2, R2, 0x4, R8 ;  /* 0x0000000402028825 */ /* 0x002fca00078e0008 */
[----:B------:R2:W-:Y:S02]  /*2890*/  @!P0 STG.E desc[UR10][R2.64], RZ ;  /* 0x000000ff02008986 */ /* 0x0005e4000c10190a */
.L_x_40:
[----:B------:R-:W-:Y:S05]  /*28a0*/  BSYNC.RECONVERGENT B0 ;  /* 0x0000000000007941 */ /* 0x000fea0003800200 */
.L_x_39:
[----:B------:R-:W-:Y:S01]  /*28b0*/  STG.E desc[UR10][R18.64], RZ ;  /* 0x000000ff12007986 */ /* 0x000fe2000c10190a */
[----:B------:R-:W-:Y:S05]  /*28c0*/  EXIT ;  /* 0x000000000000794d */ /* 0x000fea0003800000 */
        .weak           $__internal_0_$__cuda_sm20_div_rn_f64_full
        .type           $__internal_0_$__cuda_sm20_div_rn_f64_full,@function
        .size           $__internal_0_$__cuda_sm20_div_rn_f64_full,($_Z6updatePdS_PiS0_iii$__internal_accurate_pow - $__internal_0_$__cuda_sm20_div_rn_f64_full)
$__internal_0_$__cuda_sm20_div_rn_f64_full:
[C---:B------:R-:W-:Y:S01]  /*28d0*/  FSETP.GEU.AND P0, PT, |R9|.reuse, 1.469367938527859385e-39, PT ;  /* 0x001000000900780b */ /* 0x040fe20003f0e200 */
[----:B------:R-:W-:Y:S01]  /*28e0*/  IMAD.MOV.U32 R12, RZ, RZ, 0x1 ;  /* 0x00000001ff0c7424 */ /* 0x000fe200078e00ff */
[----:B------:R-:W-:Y:S01]  /*28f0*/  LOP3.LUT R4, R9, 0x800fffff, RZ, 0xc0, !PT ;  /* 0x800fffff09047812 */ /* 0x000fe200078ec0ff */
[----:B------:R-:W-:Y:S01]  /*2900*/  BSSY.RECONVERGENT B2, `(.L_x_43) ;  /* 0x0000054000027945 */ /* 0x000fe20003800200 */
[C---:B------:R-:W-:Y:S02]  /*2910*/  FSETP.GEU.AND P2, PT, |R11|.reuse, 1.469367938527859385e-39, PT ;  /* 0x001000000b00780b */ /* 0x040fe40003f4e200 */
[----:B------:R-:W-:Y:S01]  /*2920*/  LOP3.LUT R5, R4, 0x3ff00000, RZ, 0xfc, !PT ;  /* 0x3ff0000004057812 */ /* 0x000fe200078efcff */
[----:B------:R-:W-:Y:S01]  /*2930*/  IMAD.MOV.U32 R4, RZ, RZ, R8 ;  /* 0x000000ffff047224 */ /* 0x000fe200078e0008 */
[----:B------:R-:W-:Y:S02]  /*2940*/  LOP3.LUT R3, R11, 0x7ff00000, RZ, 0xc0, !PT ;  /* 0x7ff000000b037812 */ /* 0x000fe400078ec0ff */
[----:B------:R-:W-:-:S03]  /*2950*/  LOP3.LUT R24, R9, 0x7ff00000, RZ, 0xc0, !PT ;  /* 0x7ff0000009187812 */ /* 0x000fc600078ec0ff */
[----:B------:R-:W-:Y:S01]  /*2960*/  @!P0 DMUL R4, R8, 8.98846567431157953865e+307 ;  /* 0x7fe0000008048828 */ /* 0x000fe20000000000 */
[----:B------:R-:W-:Y:S01]  /*2970*/  ISETP.GE.U32.AND P1, PT, R3, R24, PT ;  /* 0x000000180300720c */ /* 0x000fe20003f26070 */
[----:B------:R-:W-:Y:S02]  /*2980*/  IMAD.MOV.U32 R25, RZ, RZ, R3 ;  /* 0x000000ffff197224 */ /* 0x000fe400078e0003 */
[----:B------:R-:W-:Y:S02]  /*2990*/  @!P2 LOP3.LUT R16, R9, 0x7ff00000, RZ, 0xc0, !PT ;  /* 0x7ff000000910a812 */ /* 0x000fe400078ec0ff */
[----:B------:R-:W0:Y:S02]  /*29a0*/  MUFU.RCP64H R13, R5 ;  /* 0x00000005000d7308 */ /* 0x000e240000001800 */
[----:B------:R-:W-:Y:S01]  /*29b0*/  @!P2 ISETP.GE.U32.AND P3, PT, R3, R16, PT ;  /* 0x000000100300a20c */ /* 0x000fe20003f66070 */
[----:B------:R-:W-:Y:S01]  /*29c0*/  IMAD.MOV.U32 R16, RZ, RZ, 0x1ca00000 ;  /* 0x1ca00000ff107424 */ /* 0x000fe200078e00ff */
[----:B------:R-:W-:-:S05]  /*29d0*/  @!P0 LOP3.LUT R24, R5, 0x7ff00000, RZ, 0xc0, !PT ;  /* 0x7ff0000005188812 */ /* 0x000fca00078ec0ff */
[----:B------:R-:W-:Y:S01]  /*29e0*/  VIADD R26, R24, 0xffffffff ;  /* 0xffffffff181a7836 */ /* 0x000fe20000000000 */
[----:B0-----:R-:W-:-:S08]  /*29f0*/  DFMA R14, R12, -R4, 1 ;  /* 0x3ff000000c0e742b */ /* 0x001fd00000000804 */
[----:B------:R-:W-:-:S08]  /*2a00*/  DFMA R14, R14, R14, R14 ;  /* 0x0000000e0e0e722b */ /* 0x000fd0000000000e */
[----:B------:R-:W-:Y:S01]  /*2a10*/  DFMA R20, R12, R14, R12 ;  /* 0x0000000e0c14722b */ /* 0x000fe2000000000c */
[C---:B------:R-:W-:Y:S01]  /*2a20*/  @!P2 SEL R15, R16.reuse, 0x63400000, !P3 ;  /* 0x63400000100fa807 */ /* 0x040fe20005800000 */
[----:B------:R-:W-:Y:S01]  /*2a30*/  IMAD.MOV.U32 R12, RZ, RZ, R10 ;  /* 0x000000ffff0c7224 */ /* 0x000fe200078e000a */
[----:B------:R-:W-:Y:S01]  /*2a40*/  SEL R13, R16, 0x63400000, !P1 ;  /* 0x63400000100d7807 */ /* 0x000fe20004800000 */
[----:B------:R-:W-:Y:S01]  /*2a50*/  @!P2 IMAD.MOV.U32 R14, RZ, RZ, RZ ;  /* 0x000000ffff0ea224 */ /* 0x000fe200078e00ff */
[--C-:B------:R-:W-:Y:S02]  /*2a60*/  @!P2 LOP3.LUT R15, R15, 0x80000000, R11.reuse, 0xf8, !PT ;  /* 0x800000000f0fa812 */ /* 0x100fe400078ef80b */
[----:B------:R-:W-:Y:S01]  /*2a70*/  LOP3.LUT R13, R13, 0x800fffff, R11, 0xf8, !PT ;  /* 0x800fffff0d0d7812 */ /* 0x000fe200078ef80b */
[----:B------:R-:W-:Y:S01]  /*2a80*/  DFMA R22, R20, -R4, 1 ;  /* 0x3ff000001416742b */ /* 0x000fe20000000804 */
[----:B------:R-:W-:-:S06]  /*2a90*/  @!P2 LOP3.LUT R15, R15, 0x100000, RZ, 0xfc, !PT ;  /* 0x001000000f0fa812 */ /* 0x000fcc00078efcff */
[----:B------:R-:W-:Y:S02]  /*2aa0*/  @!P2 DFMA R12, R12, 2, -R14 ;  /* 0x400000000c0ca82b */ /* 0x000fe4000000080e */
[----:B------:R-:W-:-:S08]  /*2ab0*/  DFMA R22, R20, R22, R20 ;  /* 0x000000161416722b */ /* 0x000fd00000000014 */
[----:B------:R-:W-:Y:S01]  /*2ac0*/  @!P2 LOP3.LUT R25, R13, 0x7ff00000, RZ, 0xc0, !PT ;  /* 0x7ff000000d19a812 */ /* 0x000fe200078ec0ff */
[----:B------:R-:W-:-:S04]  /*2ad0*/  DMUL R14, R22, R12 ;  /* 0x0000000c160e7228 */ /* 0x000fc80000000000 */
[----:B------:R-:W-:-:S04]  /*2ae0*/  VIADD R17, R25, 0xffffffff ;  /* 0xffffffff19117836 */ /* 0x000fc80000000000 */
[----:B------:R-:W-:Y:S01]  /*2af0*/  DFMA R20, R14, -R4, R12 ;  /* 0x800000040e14722b */ /* 0x000fe2000000000c */
[----:B------:R-:W-:-:S04]  /*2b00*/  ISETP.GT.U32.AND P0, PT, R17, 0x7feffffe, PT ;  /* 0x7feffffe1100780c */ /* 0x000fc80003f04070 */
[----:B------:R-:W-:-:S03]  /*2b10*/  ISETP.GT.U32.OR P0, PT, R26, 0x7feffffe, P0 ;  /* 0x7feffffe1a00780c */ /* 0x000fc60000704470 */
[----:B------:R-:W-:-:S10]  /*2b20*/  DFMA R14, R22, R20, R14 ;  /* 0x00000014160e722b */ /* 0x000fd4000000000e */
[----:B------:R-:W-:Y:S05]  /*2b30*/  @P0 BRA `(.L_x_44) ;  /* 0x00000000006c0947 */ /* 0x000fea0003800000 */
[----:B------:R-:W-:-:S04]  /*2b40*/  LOP3.LUT R20, R9, 0x7ff00000, RZ, 0xc0, !PT ;  /* 0x7ff0000009147812 */ /* 0x000fc800078ec0ff */
[CC--:B------:R-:W-:Y:S02]  /*2b50*/  VIADDMNMX R10, R3.reuse, -R20.reuse, 0xb9600000, !PT ;  /* 0xb9600000030a7446 */ /* 0x0c0fe40007800914 */
[----:B------:R-:W-:Y:S02]  /*2b60*/  ISETP.GE.U32.AND P0, PT, R3, R20, PT ;  /* 0x000000140300720c */ /* 0x000fe40003f06070 */
[----:B------:R-:W-:Y:S02]  /*2b70*/  VIMNMX R10, PT, PT, R10, 0x46a00000, PT ;  /* 0x46a000000a0a7848 */ /* 0x000fe40003fe0100 */
[----:B------:R-:W-:-:S05]  /*2b80*/  SEL R3, R16, 0x63400000, !P0 ;  /* 0x6340000010037807 */ /* 0x000fca0004000000 */
[----:B------:R-:W-:Y:S02]  /*2b90*/  IMAD.IADD R3, R10, 0x1, -R3 ;  /* 0x000000010a037824 */ /* 0x000fe400078e0a03 */
[----:B------:R-:W-:Y:S02]  /*2ba0*/  IMAD.MOV.U32 R10, RZ, RZ, RZ ;  /* 0x000000ffff0a7224 */ /* 0x000fe400078e00ff */
[----:B------:R-:W-:-:S06]  /*2bb0*/  VIADD R11, R3, 0x7fe00000 ;  /* 0x7fe00000030b7836 */ /* 0x000fcc0000000000 */
[----:B------:R-:W-:-:S10]  /*2bc0*/  DMUL R16, R14, R10 ;  /* 0x0000000a0e107228 */ /* 0x000fd40000000000 */
[----:B------:R-:W-:-:S13]  /*2bd0*/  FSETP.GTU.AND P0, PT, |R17|, 1.469367938527859385e-39, PT ;  /* 0x001000001100780b */ /* 0x000fda0003f0c200 */
[----:B------:R-:W-:Y:S05]  /*2be0*/  @P0 BRA `(.L_x_45) ;  /* 0x0000000000940947 */ /* 0x000fea0003800000 */
[----:B------:R-:W-:Y:S01]  /*2bf0*/  DFMA R4, R14, -R4, R12 ;  /* 0x800000040e04722b */ /* 0x000fe2000000000c */
[----:B------:R-:W-:-:S09]  /*2c00*/  IMAD.MOV.U32 R10, RZ, RZ, RZ ;  /* 0x000000ffff0a7224 */ /* 0x000fd200078e00ff */
[C---:B------:R-:W-:Y:S02]  /*2c10*/  FSETP.NEU.AND P0, PT, R5.reuse, RZ, PT ;  /* 0x000000ff0500720b */ /* 0x040fe40003f0d000 */
[----:B------:R-:W-:-:S04]  /*2c20*/  LOP3.LUT R9, R5, 0x80000000, R9, 0x48, !PT ;  /* 0x8000000005097812 */ /* 0x000fc800078e4809 */
[----:B------:R-:W-:-:S07]  /*2c30*/  LOP3.LUT R11, R9, R11, RZ, 0xfc, !PT ;  /* 0x0000000b090b7212 */ /* 0x000fce00078efcff */
[----:B------:R-:W-:Y:S05]  /*2c40*/  @!P0 BRA `(.L_x_45) ;  /* 0x00000000007c8947 */ /* 0x000fea0003800000 */
[----:B------:R-:W-:Y:S01]  /*2c50*/  IMAD.MOV R5, RZ, RZ, -R3 ;  /* 0x000000ffff057224 */ /* 0x000fe200078e0a03 */
[----:B------:R-:W-:Y:S01]  /*2c60*/  DMUL.RP R10, R14, R10 ;  /* 0x0000000a0e0a7228 */ /* 0x000fe20000008000 */
[----:B------:R-:W-:Y:S01]  /*2c70*/  IMAD.MOV.U32 R4, RZ, RZ, RZ ;  /* 0x000000ffff047224 */ /* 0x000fe200078e00ff */
[----:B------:R-:W-:-:S05]  /*2c80*/  IADD3 R3, PT, PT, -R3, -0x43300000, RZ ;  /* 0xbcd0000003037810 */ /* 0x000fca0007ffe1ff */
[----:B------:R-:W-:-:S03]  /*2c90*/  DFMA R4, R16, -R4, R14 ;  /* 0x800000041004722b */ /* 0x000fc6000000000e */
[----:B------:R-:W-:-:S07]  /*2ca0*/  LOP3.LUT R9, R11, R9, RZ, 0x3c, !PT ;  /* 0x000000090b097212 */ /* 0x000fce00078e3cff */
[----:B------:R-:W-:-:S04]  /*2cb0*/  FSETP.NEU.AND P0, PT, |R5|, R3, PT ;  /* 0x000000030500720b */ /* 0x000fc80003f0d200 */
[----:B------:R-:W-:Y:S02]  /*2cc0*/  FSEL R16, R10, R16, !P0 ;  /* 0x000000100a107208 */ /* 0x000fe40004000000 */
[----:B------:R-:W-:Y:S01]  /*2cd0*/  FSEL R17, R9, R17, !P0 ;  /* 0x0000001109117208 */ /* 0x000fe20004000000 */
[----:B------:R-:W-:Y:S06]  /*2ce0*/  BRA `(.L_x_45) ;  /* 0x0000000000547947 */ /* 0x000fec0003800000 */
.L_x_44:
[----:B------:R-:W-:-:S14]  /*2cf0*/  DSETP.NAN.AND P0, PT, R10, R10, PT ;  /* 0x0000000a0a00722a */ /* 0x000fdc0003f08000 */
[----:B------:R-:W-:Y:S05]  /*2d00*/  @P0 BRA `(.L_x_46) ;  /* 0x0000000000440947 */ /* 0x000fea0003800000 */
[----:B------:R-:W-:-:S14]  /*2d10*/  DSETP.NAN.AND P0, PT, R8, R8, PT ;  /* 0x000000080800722a */ /* 0x000fdc0003f08000 */
[----:B------:R-:W-:Y:S05]  /*2d20*/  @P0 BRA `(.L_x_47) ;  /* 0x0000000000300947 */ /* 0x000fea0003800000 */
[----:B------:R-:W-:Y:S01]  /*2d30*/  ISETP.NE.AND P0, PT, R25, R24, PT ;  /* 0x000000181900720c */ /* 0x000fe20003f05270 */
[----:B------:R-:W-:Y:S02]  /*2d40*/  IMAD.MOV.U32 R16, RZ, RZ, 0x0 ;  /* 0x00000000ff107424 */ /* 0x000fe400078e00ff */
[----:B------:R-:W-:-:S10]  /*2d50*/  IMAD.MOV.U32 R17, RZ, RZ, -0x80000 ;  /* 0xfff80000ff117424 */ /* 0x000fd400078e00ff */
[----:B------:R-:W-:Y:S05]  /*2d60*/  @!P0 BRA `(.L_x_45) ;  /* 0x0000000000348947 */ /* 0x000fea0003800000 */
[----:B------:R-:W-:Y:S02]  /*2d70*/  ISETP.NE.AND P0, PT, R25, 0x7ff00000, PT ;  /* 0x7ff000001900780c */ /* 0x000fe40003f05270 */
[----:B------:R-:W-:Y:S02]  /*2d80*/  LOP3.LUT R17, R11, 0x80000000, R9, 0x48, !PT ;  /* 0x800000000b117812 */ /* 0x000fe400078e4809 */
[----:B------:R-:W-:-:S13]  /*2d90*/  ISETP.EQ.OR P0, PT, R24, RZ, !P0 ;  /* 0x000000ff1800720c */ /* 0x000fda0004702670 */
[----:B------:R-:W-:Y:S01]  /*2da0*/  @P0 LOP3.LUT R3, R17, 0x7ff00000, RZ, 0xfc, !PT ;  /* 0x7ff0000011030812 */ /* 0x000fe200078efcff */
[----:B------:R-:W-:Y:S02]  /*2db0*/  @!P0 IMAD.MOV.U32 R16, RZ, RZ, RZ ;  /* 0x000000ffff108224 */ /* 0x000fe400078e00ff */
[----:B------:R-:W-:Y:S02]  /*2dc0*/  @P0 IMAD.MOV.U32 R16, RZ, RZ, RZ ;  /* 0x000000ffff100224 */ /* 0x000fe400078e00ff */
[----:B------:R-:W-:Y:S01]  /*2dd0*/  @P0 IMAD.MOV.U32 R17, RZ, RZ, R3 ;  /* 0x000000ffff110224 */ /* 0x000fe200078e0003 */
[----:B------:R-:W-:Y:S06]  /*2de0*/  BRA `(.L_x_45) ;  /* 0x0000000000147947 */ /* 0x000fec0003800000 */
.L_x_47:
[----:B------:R-:W-:Y:S01]  /*2df0*/  LOP3.LUT R17, R9, 0x80000, RZ, 0xfc, !PT ;  /* 0x0008000009117812 */ /* 0x000fe200078efcff */
[----:B------:R-:W-:Y:S01]  /*2e00*/  IMAD.MOV.U32 R16, RZ, RZ, R8 ;  /* 0x000000ffff107224 */ /* 0x000fe200078e0008 */
[----:B------:R-:W-:Y:S06]  /*2e10*/  BRA `(.L_x_45) ;  /* 0x0000000000087947 */ /* 0x000fec0003800000 */
.L_x_46:
[----:B------:R-:W-:Y:S01]  /*2e20*/  LOP3.LUT R17, R11, 0x80000, RZ, 0xfc, !PT ;  /* 0x000800000b117812 */ /* 0x000fe200078efcff */
[----:B------:R-:W-:-:S07]  /*2e30*/  IMAD.MOV.U32 R16, RZ, RZ, R10 ;  /* 0x000000ffff107224 */ /* 0x000fce00078e000a */
.L_x_45:
[----:B------:R-:W-:Y:S05]  /*2e40*/  BSYNC.RECONVERGENT B2 ;  /* 0x0000000000027941 */ /* 0x000fea0003800200 */
.L_x_43:
[----:B------:R-:W-:Y:S02]  /*2e50*/  IMAD.MOV.U32 R4, RZ, RZ, R0 ;  /* 0x000000ffff047224 */ /* 0x000fe400078e0000 */
[----:B------:R-:W-:-:S04]  /*2e60*/  IMAD.MOV.U32 R5, RZ, RZ, 0x0 ;  /* 0x00000000ff057424 */ /* 0x000fc800078e00ff */
[----:B------:R-:W-:Y:S05]  /*2e70*/  RET.REL.NODEC R4 `(_Z6updatePdS_PiS0_iii) ;  /* 0xffffffd004607950 */ /* 0x000fea0003c3ffff */
        .type           $_Z6updatePdS_PiS0_iii$__internal_accurate_pow,@function
        .size           $_Z6updatePdS_PiS0_iii$__internal_accurate_pow,(.L_x_51 - $_Z6updatePdS_PiS0_iii$__internal_accurate_pow)
$_Z6updatePdS_PiS0_iii$__internal_accurate_pow:
[----:B------:R-:W-:Y:S01]  /*2e80*/  ISETP.GT.U32.AND P0, PT, R8, 0xfffff, PT ;  /* 0x000fffff0800780c */ /* 0x000fe20003f04070 */
[----:B------:R-:W-:Y:S01]  /*2e90*/  IMAD.MOV.U32 R10, RZ, RZ, R9 ;  /* 0x000000ffff0a7224 */ /* 0x000fe200078e0009 */
[----:B------:R-:W-:Y:S01]  /*2ea0*/  UMOV UR14, 0x7d2cafe2 ;  /* 0x7d2cafe2000e7882 */ /* 0x000fe20000000000 */
[----:B------:R-:W-:Y:S01]  /*2eb0*/  IMAD.MOV.U32 R11, RZ, RZ, R8 ;  /* 0x000000ffff0b7224 */ /* 0x000fe200078e0008 */
[----:B------:R-:W-:Y:S01]  /*2ec0*/  UMOV UR15, 0x3eb0f5ff ;  /* 0x3eb0f5ff000f7882 */ /* 0x000fe20000000000 */
[----:B------:R-:W-:Y:S01]  /*2ed0*/  UMOV UR16, 0x3b39803f ;  /* 0x3b39803f00107882 */ /* 0x000fe20000000000 */
[----:B------:R-:W-:-:S07]  /*2ee0*/  UMOV UR17, 0x3c7abc9e ;  /* 0x3c7abc9e00117882 */ /* 0x000fce0000000000 */
[----:B------:R-:W-:Y:S01]  /*2ef0*/  @!P0 DMUL R22, R10, 1.80143985094819840000e+16 ;  /* 0x435000000a168828 */ /* 0x000fe20000000000 */
[--C-:B------:R-:W-:Y:S01]  /*2f00*/  IMAD.MOV.U32 R10, RZ, RZ, R8.reuse ;  /* 0x000000ffff0a7224 */ /* 0x100fe200078e0008 */
[----:B------:R-:W-:-:S08]  /*2f10*/  SHF.R.U32.HI R8, RZ, 0x14, R8 ;  /* 0x00000014ff087819 */ /* 0x000fd00000011608 */
[----:B------:R-:W-:Y:S01]  /*2f20*/  @!P0 IMAD.MOV.U32 R10, RZ, RZ, R23 ;  /* 0x000000ffff0a8224 */ /* 0x000fe200078e0017 */
[----:B------:R-:W-:Y:S01]  /*2f30*/  @!P0 LEA.HI R8, R23, 0xffffffca, RZ, 0xc ;  /* 0xffffffca17088811 */ /* 0x000fe200078f60ff */
[----:B------:R-:W-:-:S03]  /*2f40*/  @!P0 IMAD.MOV.U32 R9, RZ, RZ, R22 ;  /* 0x000000ffff098224 */ /* 0x000fc600078e0016 */
[----:B------:R-:W-:Y:S01]  /*2f50*/  LOP3.LUT R10, R10, 0x800fffff, RZ, 0xc0, !PT ;  /* 0x800fffff0a0a7812 */ /* 0x000fe200078ec0ff */
[----:B------:R-:W-:-:S03]  /*2f60*/  IMAD.MOV.U32 R32, RZ, RZ, R9 ;  /* 0x000000ffff207224 */ /* 0x000fc600078e0009 */
[----:B------:R-:W-:-:S04]  /*2f70*/  LOP3.LUT R10, R10, 0x3ff00000, RZ, 0xfc, !PT ;  /* 0x3ff000000a0a7812 */ /* 0x000fc800078efcff */
[----:B------:R-:W-:Y:S01]  /*2f80*/  ISETP.GE.U32.AND P1, PT, R10, 0x3ff6a09f, PT ;  /* 0x3ff6a09f0a00780c */ /* 0x000fe20003f26070 */
[----:B------:R-:W-:Y:S02]  /*2f90*/  IMAD.MOV.U32 R33, RZ, RZ, R10 ;  /* 0x000000ffff217224 */ /* 0x000fe400078e000a */
[----:B------:R-:W-:-:S10]  /*2fa0*/  IMAD.MOV.U32 R10, RZ, RZ, RZ ;  /* 0x000000ffff0a7224 */ /* 0x000fd400078e00ff */
[----:B------:R-:W-:-:S04]  /*2fb0*/  @P1 VIADD R9, R33, 0xfff00000 ;  /* 0xfff0000021091836 */ /* 0x000fc80000000000 */
[----:B------:R-:W-:Y:S02]  /*2fc0*/  @P1 IMAD.MOV.U32 R33, RZ, RZ, R9 ;  /* 0x000000ffff211224 */ /* 0x000fe400078e0009 */
[C---:B------:R-:W-:Y:S02]  /*2fd0*/  VIADD R9, R8.reuse, 0xfffffc01 ;  /* 0xfffffc0108097836 */ /* 0x040fe40000000000 */
[----:B------:R-:W-:Y:S02]  /*2fe0*/  @P1 VIADD R9, R8, 0xfffffc02 ;  /* 0xfffffc0208091836 */ /* 0x000fe40000000000 */
[C---:B------:R-:W-:Y:S02]  /*2ff0*/  DADD R30, R32.reuse, 1 ;  /* 0x3ff00000201e7429 */ /* 0x040fe40000000000 */
[----:B------:R-:W-:-:S04]  /*3000*/  DADD R32, R32, -1 ;  /* 0xbff0000020207429 */ /* 0x000fc80000000000 */
[----:B------:R-:W0:Y:S02]  /*3010*/  MUFU.RCP64H R11, R31 ;  /* 0x0000001f000b7308 */ /* 0x000e240000001800 */
[----:B0-----:R-:W-:-:S08]  /*3020*/  DFMA R30, -R30, R10, 1 ;  /* 0x3ff000001e1e742b */ /* 0x001fd0000000010a */
[----:B------:R-:W-:-:S08]  /*3030*/  DFMA R30, R30, R30, R30 ;  /* 0x0000001e1e1e722b */ /* 0x000fd0000000001e */
[----:B------:R-:W-:Y:S01]  /*3040*/  DFMA R30, R10, R30, R10 ;  /* 0x0000001e0a1e722b */ /* 0x000fe2000000000a */
[----:B------:R-:W-:Y:S02]  /*3050*/  IMAD.MOV.U32 R10, RZ, RZ, 0x41ad3b5a ;  /* 0x41ad3b5aff0a7424 */ /* 0x000fe400078e00ff */
[----:B------:R-:W-:-:S05]  /*3060*/  IMAD.MOV.U32 R11, RZ, RZ, 0x3ed0f5d2 ;  /* 0x3ed0f5d2ff0b7424 */ /* 0x000fca00078e00ff */
[----:B------:R-:W-:-:S08]  /*3070*/  DMUL R34, R32, R30 ;  /* 0x0000001e20227228 */ /* 0x000fd00000000000 */
[----:B------:R-:W-:-:S08]  /*3080*/  DFMA R34, R32, R30, R34 ;  /* 0x0000001e2022722b */ /* 0x000fd00000000022 */
[----:B------:R-:W-:-:S08]  /*3090*/  DMUL R36, R34, R34 ;  /* 0x0000002222247228 */ /* 0x000fd00000000000 */
[----:B------:R-:W-:Y:S01]  /*30a0*/  DFMA R10, R36, UR14, R10 ;  /* 0x0000000e240a7c2b */ /* 0x000fe2000800000a */
[----:B------:R-:W-:Y:S01]  /*30b0*/  UMOV UR14, 0x75488a3f ;  /* 0x75488a3f000e7882 */ /* 0x000fe20000000000 */
[----:B------:R-:W-:-:S06]  /*30c0*/  UMOV UR15, 0x3ef3b20a ;  /* 0x3ef3b20a000f7882 */ /* 0x000fcc0000000000 */
[----:B------:R-:W-:Y:S01]  /*30d0*/  DFMA R28, R36, R10, UR14 ;  /* 0x0000000e241c7e2b */ /* 0x000fe2000800000a */
[----:B------:R-:W-:Y:S01]  /*30e0*/  UMOV UR14, 0xe4faecd5 ;  /* 0xe4faecd5000e7882 */ /* 0x000fe20000000000 */
[----:B------:R-:W-:Y:S01]  /*30f0*/  UMOV UR15, 0x3f1745cd ;  /* 0x3f1745cd000f7882 */ /* 0x000fe20000000000 */
[----:B------:R-:W-:-:S05]  /*3100*/  DADD R10, R32, -R34 ;  /* 0x00000000200a7229 */ /* 0x000fca0000000822 */
[----:B------:R-:W-:Y:S01]  /*3110*/  DFMA R28, R36, R28, UR14 ;  /* 0x0000000e241c7e2b */ /* 0x000fe2000800001c */
[----:B------:R-:W-:Y:S01]  /*3120*/  UMOV UR14, 0x258a578b ;  /* 0x258a578b000e7882 */ /* 0x000fe20000000000 */
[----:B------:R-:W-:Y:S01]  /*3130*/  UMOV UR15, 0x3f3c71c7 ;  /* 0x3f3c71c7000f7882 */ /* 0x000fe20000000000 */
[----:B------:R-:W-:-:S05]  /*3140*/  DADD R10, R10, R10 ;  /* 0x000000000a0a7229 */ /* 0x000fca000000000a */
[----:B------:R-:W-:Y:S01]  /*3150*/  DFMA R28, R36, R28, UR14 ;  /* 0x0000000e241c7e2b */ /* 0x000fe2000800001c */
[----:B------:R-:W-:Y:S01]  /*3160*/  UMOV UR14, 0x9242b910 ;  /* 0x9242b910000e7882 */ /* 0x000fe20000000000 */
[----:B------:R-:W-:Y:S01]  /*3170*/  UMOV UR15, 0x3f624924 ;  /* 0x3f624924000f7882 */ /* 0x000fe20000000000 */
[----:B------:R-:W-:-:S05]  /*3180*/  DFMA R10, R32, -R34, R10 ;  /* 0x80000022200a722b */ /* 0x000fca000000000a */
[----:B------:R-:W-:Y:S01]  /*3190*/  DFMA R28, R36, R28, UR14 ;  /* 0x0000000e241c7e2b */ /* 0x000fe2000800001c */
[----:B------:R-:W-:Y:S01]  /*31a0*/  UMOV UR14, 0x99999dfb ;  /* 0x99999dfb000e7882 */ /* 0x000fe20000000000 */
[----:B------:R-:W-:Y:S01]  /*31b0*/  UMOV UR15, 0x3f899999 ;  /* 0x3f899999000f7882 */ /* 0x000fe20000000000 */
[----:B------:R-:W-:-:S05]  /*31c0*/  DMUL R10, R30, R10 ;  /* 0x0000000a1e0a7228 */ /* 0x000fca0000000000 */
[----:B------:R-:W-:Y:S01]  /*31d0*/  DFMA R28, R36, R28, UR14 ;  /* 0x0000000e241c7e2b */ /* 0x000fe2000800001c */
[----:B------:R-:W-:Y:S01]  /*31e0*/  UMOV UR14, 0x55555555 ;  /* 0x55555555000e7882 */ /* 0x000fe20000000000 */
[----:B------:R-:W-:-:S03]  /*31f0*/  UMOV UR15, 0x3fb55555 ;  /* 0x3fb55555000f7882 */ /* 0x000fc60000000000 */
[----:B------:R-:W-:Y:S02]  /*3200*/  VIADD R39, R11, 0x100000 ;  /* 0x001000000b277836 */ /* 0x000fe40000000000 */
[----:B------:R-:W-:Y:S01]  /*3210*/  IMAD.MOV.U32 R38, RZ, RZ, R10 ;  /* 0x000000ffff267224 */ /* 0x000fe200078e000a */
[----:B------:R-:W-:-:S08]  /*3220*/  DFMA R32, R36, R28, UR14 ;  /* 0x0000000e24207e2b */ /* 0x000fd0000800001c */
[----:B------:R-:W-:Y:S01]  /*3230*/  DADD R30, -R32, UR14 ;  /* 0x0000000e201e7e29 */ /* 0x000fe20008000100 */
[----:B------:R-:W-:Y:S01]  /*3240*/  UMOV UR14, 0xb9e7b0 ;  /* 0x00b9e7b0000e7882 */ /* 0x000fe20000000000 */
[----:B------:R-:W-:-:S06]  /*3250*/  UMOV UR15, 0x3c46a4cb ;  /* 0x3c46a4cb000f7882 */ /* 0x000fcc0000000000 */
[----:B------:R-:W-:Y:S02]  /*3260*/  DFMA R30, R36, R28, R30 ;  /* 0x0000001c241e722b */ /* 0x000fe4000000001e */
[----:B------:R-:W-:-:S06]  /*3270*/  DMUL R28, R34, R34 ;  /* 0x00000022221c7228 */ /* 0x000fcc0000000000 */
[----:B------:R-:W-:Y:S01]  /*3280*/  DADD R30, R30, -UR14 ;  /* 0x8000000e1e1e7e29 */ /* 0x000fe20008000000 */
[----:B------:R-:W-:Y:S01]  /*3290*/  UMOV UR14, 0x80000000 ;  /* 0x80000000000e7882 */ /* 0x000fe20000000000 */
[C---:B------:R-:W-:Y:S01]  /*32a0*/  DFMA R22, R34.reuse, R34, -R28 ;  /* 0x000000222216722b */ /* 0x040fe2000000081c */
[----:B------:R-:W-:Y:S01]  /*32b0*/  UMOV UR15, 0x43300000 ;  /* 0x43300000000f7882 */ /* 0x000fe20000000000 */
[----:B------:R-:W-:-:S06]  /*32c0*/  DMUL R36, R34, R28 ;  /* 0x0000001c22247228 */ /* 0x000fcc0000000000 */
[C---:B------:R-:W-:Y:S02]  /*32d0*/  DFMA R38, R34.reuse, R38, R22 ;  /* 0x000000262226722b */ /* 0x040fe40000000016 */
[----:B------:R-:W-:-:S08]  /*32e0*/  DFMA R22, R34, R28, -R36 ;  /* 0x0000001c2216722b */ /* 0x000fd00000000824 */
[----:B------:R-:W-:Y:S02]  /*32f0*/  DFMA R22, R10, R28, R22 ;  /* 0x0000001c0a16722b */ /* 0x000fe40000000016 */
[----:B------:R-:W-:-:S06]  /*3300*/  DADD R28, R32, R30 ;  /* 0x00000000201c7229 */ /* 0x000fcc000000001e */
[----:B------:R-:W-:Y:S02]  /*3310*/  DFMA R22, R34, R38, R22 ;  /* 0x000000262216722b */ /* 0x000fe40000000016 */
[----:B------:R-:W-:Y:S02]  /*3320*/  DADD R38, R32, -R28 ;  /* 0x0000000020267229 */ /* 0x000fe4000000081c */
[----:B------:R-:W-:-:S06]  /*3330*/  DMUL R32, R28, R36 ;  /* 0x000000241c207228 */ /* 0x000fcc0000000000 */
[----:B------:R-:W-:Y:S02]  /*3340*/  DADD R38, R30, R38 ;  /* 0x000000001e267229 */ /* 0x000fe40000000026 */
[----:B------:R-:W-:-:S08]  /*3350*/  DFMA R30, R28, R36, -R32 ;  /* 0x000000241c1e722b */ /* 0x000fd00000000820 */
[----:B------:R-:W-:-:S08]  /*3360*/  DFMA R22, R28, R22, R30 ;  /* 0x000000161c16722b */ /* 0x000fd0000000001e */
[----:B------:R-:W-:-:S08]  /*3370*/  DFMA R38, R38, R36, R22 ;  /* 0x000000242626722b */ /* 0x000fd00000000016 */
[----:B------:R-:W-:-:S08]  /*3380*/  DADD R28, R32, R38 ;  /* 0x00000000201c7229 */ /* 0x000fd00000000026 */
[--C-:B------:R-:W-:Y:S02]  /*3390*/  DADD R22, R34, R28.reuse ;  /* 0x0000000022167229 */ /* 0x100fe4000000001c */
[----:B------:R-:W-:-:S06]  /*33a0*/  DADD R32, R32, -R28 ;  /* 0x0000000020207229 */ /* 0x000fcc000000081c */
[----:B------:R-:W-:Y:S02]  /*33b0*/  DADD R34, R34, -R22 ;  /* 0x0000000022227229 */ /* 0x000fe40000000816 */
[----:B------:R-:W-:-:S06]  /*33c0*/  DADD R32, R38, R32 ;  /* 0x0000000026207229 */ /* 0x000fcc0000000020 */
[----:B------:R-:W-:Y:S01]  /*33d0*/  DADD R34, R28, R34 ;  /* 0x000000001c227229 */ /* 0x000fe20000000022 */
[----:B------:R-:W-:Y:S01]  /*33e0*/  LOP3.LUT R28, R9, 0x80000000, RZ, 0x3c, !PT ;  /* 0x80000000091c7812 */ /* 0x000fe200078e3cff */
[----:B------:R-:W-:-:S06]  /*33f0*/  IMAD.MOV.U32 R29, RZ, RZ, 0x43300000 ;  /* 0x43300000ff1d7424 */ /* 0x000fcc00078e00ff */
[----:B------:R-:W-:Y:S02]  /*3400*/  DADD R32, R32, R34 ;  /* 0x0000000020207229 */ /* 0x000fe40000000022 */
[----:B------:R-:W-:Y:S01]  /*3410*/  DADD R28, R28, -UR14 ;  /* 0x8000000e1c1c7e29 */ /* 0x000fe20008000000 */
[----:B------:R-:W-:Y:S01]  /*3420*/  UMOV UR14, 0xfefa39ef ;  /* 0xfefa39ef000e7882 */ /* 0x000fe20000000000 */
[----:B------:R-:W-:-:S04]  /*3430*/  UMOV UR15, 0x3fe62e42 ;  /* 0x3fe62e42000f7882 */ /* 0x000fc80000000000 */
[----:B------:R-:W-:-:S08]  /*3440*/  DADD R10, R10, R32 ;  /* 0x000000000a0a7229 */ /* 0x000fd00000000020 */
[----:B------:R-:W-:-:S08]  /*3450*/  DADD R30, R22, R10 ;  /* 0x00000000161e7229 */ /* 0x000fd0000000000a */
[--C-:B------:R-:W-:Y:S02]  /*3460*/  DFMA R8, R28, UR14, R30.reuse ;  /* 0x0000000e1c087c2b */ /* 0x100fe4000800001e */
[----:B------:R-:W-:-:S06]  /*3470*/  DADD R32, R22, -R30 ;  /* 0x0000000016207229 */ /* 0x000fcc000000081e */
[----:B------:R-:W-:Y:S02]  /*3480*/  DFMA R22, R28, -UR14, R8 ;  /* 0x8000000e1c167c2b */ /* 0x000fe40008000008 */
[----:B------:R-:W-:-:S06]  /*3490*/  DADD R32, R10, R32 ;  /* 0x000000000a207229 */ /* 0x000fcc0000000020 */
[----:B------:R-:W-:Y:S01]  /*34a0*/  DADD R22, -R30, R22 ;  /* 0x000000001e167229 */ /* 0x000fe20000000116 */
[----:B------:R-:W-:Y:S02]  /*34b0*/  IMAD.MOV.U32 R30, RZ, RZ, 0x652b82fe ;  /* 0x652b82feff1e7424 */ /* 0x000fe400078e00ff */
[----:B------:R-:W-:-:S05]  /*34c0*/  IMAD.MOV.U32 R31, RZ, RZ, 0x3ff71547 ;  /* 0x3ff71547ff1f7424 */ /* 0x000fca00078e00ff */
[----:B------:R-:W-:-:S08]  /*34d0*/  DADD R22, R32, -R22 ;  /* 0x0000000020167229 */ /* 0x000fd00000000816 */
[----:B------:R-:W-:-:S08]  /*34e0*/  DFMA R28, R28, UR16, R22 ;  /* 0x000000101c1c7c2b */ /* 0x000fd00008000016 */
[----:B------:R-:W-:-:S08]  /*34f0*/  DADD R10, R8, R28 ;  /* 0x00000000080a7229 */ /* 0x000fd0000000001c */
[----:B------:R-:W-:Y:S02]  /*3500*/  DADD R22, R8, -R10 ;  /* 0x0000000008167229 */ /* 0x000fe4000000080a */
[----:B------:R-:W-:-:S06]  /*3510*/  DMUL R8, R10, 2 ;  /* 0x400000000a087828 */ /* 0x000fcc0000000000 */
[----:B------:R-:W-:Y:S02]  /*3520*/  DADD R22, R28, R22 ;  /* 0x000000001c167229 */ /* 0x000fe40000000016 */
[----:B------:R-:W-:-:S08]  /*3530*/  DFMA R10, R10, 2, -R8 ;  /* 0x400000000a0a782b */ /* 0x000fd00000000808 */
[----:B------:R-:W-:-:S08]  /*3540*/  DFMA R22, R22, 2, R10 ;  /* 0x400000001616782b */ /* 0x000fd0000000000a */
[----:B------:R-:W-:-:S08]  /*3550*/  DADD R32, R8, R22 ;  /* 0x0000000008207229 */ /* 0x000fd00000000016 */
[----:B------:R-:W-:Y:S02]  /*3560*/  DFMA R30, R32, R30, 6.75539944105574400000e+15 ;  /* 0x43380000201e742b */ /* 0x000fe4000000001e */
[----:B------:R-:W-:Y:S01]  /*3570*/  FSETP.GEU.AND P0, PT, |R33|, 4.1917929649353027344, PT ;  /* 0x4086232b2100780b */ /* 0x000fe20003f0e200 */
[----:B------:R-:W-:-:S05]  /*3580*/  DADD R8, R8, -R32 ;  /* 0x0000000008087229 */ /* 0x000fca0000000820 */
[----:B------:R-:W-:-:S03]  /*3590*/  DADD R10, R30, -6.75539944105574400000e+15 ;  /* 0xc33800001e0a7429 */ /* 0x000fc60000000000 */
[----:B------:R-:W-:-:S05]  /*35a0*/  DADD R22, R22, R8 ;  /* 0x0000000016167229 */ /* 0x000fca0000000008 */
[----:B------:R-:W-:Y:S01]  /*35b0*/  DFMA R28, R10, -UR14, R32 ;  /* 0x8000000e0a1c7c2b */ /* 0x000fe20008000020 */
[----:B------:R-:W-:Y:S01]  /*35c0*/  UMOV UR14, 0x3b39803f ;  /* 0x3b39803f000e7882 */ /* 0x000fe20000000000 */
[----:B------:R-:W-:-:S06]  /*35d0*/  UMOV UR15, 0x3c7abc9e ;  /* 0x3c7abc9e000f7882 */ /* 0x000fcc0000000000 */
[----:B------:R-:W-:Y:S01]  /*35e0*/  DFMA R28, R10, -UR14, R28 ;  /* 0x8000000e0a1c7c2b */ /* 0x000fe2000800001c */
[----:B------:R-:W-:Y:S01]  /*35f0*/  UMOV UR14, 0x69ce2bdf ;  /* 0x69ce2bdf000e7882 */ /* 0x000fe20000000000 */
[----:B------:R-:W-:Y:S01]  /*3600*/  IMAD.MOV.U32 R10, RZ, RZ, -0x35dec16 ;  /* 0xfca213eaff0a7424 */ /* 0x000fe200078e00ff */
[----:B------:R-:W-:Y:S01]  /*3610*/  UMOV UR15, 0x3e5ade15 ;  /* 0x3e5ade15000f7882 */ /* 0x000fe20000000000 */
[----:B------:R-:W-:-:S06]  /*3620*/  IMAD.MOV.U32 R11, RZ, RZ, 0x3e928af3 ;  /* 0x3e928af3ff0b7424 */ /* 0x000fcc00078e00ff */
[----:B------:R-:W-:Y:S01]  /*3630*/  DFMA R10, R28, UR14, R10 ;  /* 0x0000000e1c0a7c2b */ /* 0x000fe2000800000a */
[----:B------:R-:W-:Y:S01]  /*3640*/  UMOV UR14, 0x62401315 ;  /* 0x62401315000e7882 */ /* 0x000fe20000000000 */
[----:B------:R-:W-:-:S06]  /*3650*/  UMOV UR15, 0x3ec71dee ;  /* 0x3ec71dee000f7882 */ /* 0x000fcc0000000000 */
[----:B------:R-:W-:Y:S01]  /*3660*/  DFMA R10, R28, R10, UR14 ;  /* 0x0000000e1c0a7e2b */ /* 0x000fe2000800000a */
        /* <DEDUP_REMOVED lines=20> */
[----:B------:R-:W-:-:S08]  /*37b0*/  DFMA R10, R28, R10, UR14 ;  /* 0x0000000e1c0a7e2b */ /* 0x000fd0000800000a */
[----:B------:R-:W-:-:S08]  /*37c0*/  DFMA R10, R28, R10, 1 ;  /* 0x3ff000001c0a742b */ /* 0x000fd0000000000a */
[----:B------:R-:W-:-:S10]  /*37d0*/  DFMA R10, R28, R10, 1 ;  /* 0x3ff000001c0a742b */ /* 0x000fd4000000000a */
[----:B------:R-:W-:Y:S02]  /*37e0*/  IMAD R29, R30, 0x100000, R11 ;  /* 0x001000001e1d7824 */ /* 0x000fe400078e020b */
[----:B------:R-:W-:Y:S01]  /*37f0*/  IMAD.MOV.U32 R28, RZ, RZ, R10 ;  /* 0x000000ffff1c7224 */ /* 0x000fe200078e000a */
[----:B------:R-:W-:Y:S06]  /*3800*/  @!P0 BRA `(.L_x_48) ;  /* 0x0000000000308947 */ /* 0x000fec0003800000 */
[----:B------:R-:W-:Y:S01]  /*3810*/  FSETP.GEU.AND P1, PT, |R33|, 4.2275390625, PT ;  /* 0x408748002100780b */ /* 0x000fe20003f2e200 */
[C---:B------:R-:W-:Y:S02]  /*3820*/  DADD R28, R32.reuse, +INF ;  /* 0x7ff00000201c7429 */ /* 0x040fe40000000000 */
[----:B------:R-:W-:-:S08]  /*3830*/  DSETP.GEU.AND P0, PT, R32, RZ, PT ;  /* 0x000000ff2000722a */ /* 0x000fd00003f0e000 */
[----:B------:R-:W-:Y:S02]  /*3840*/  FSEL R28, R28, RZ, P0 ;  /* 0x000000ff1c1c7208 */ /* 0x000fe40000000000 */
[----:B------:R-:W-:Y:S02]  /*3850*/  @!P1 LEA.HI R8, R30, R30, RZ, 0x1 ;  /* 0x0000001e1e089211 */ /* 0x000fe400078f08ff */
[----:B------:R-:W-:Y:S02]  /*3860*/  FSEL R29, R29, RZ, P0 ;  /* 0x000000ff1d1d7208 */ /* 0x000fe40000000000 */
[----:B------:R-:W-:-:S05]  /*3870*/  @!P1 SHF.R.S32.HI R8, RZ, 0x1, R8 ;  /* 0x00000001ff089819 */ /* 0x000fca0000011408 */
[----:B------:R-:W-:Y:S02]  /*3880*/  @!P1 IMAD.IADD R9, R30, 0x1, -R8 ;  /* 0x000000011e099824 */ /* 0x000fe400078e0a08 */
[----:B------:R-:W-:Y:S02]  /*3890*/  @!P1 IMAD R11, R8, 0x100000, R11 ;  /* 0x00100000080b9824 */ /* 0x000fe400078e020b */
[----:B------:R-:W-:Y:S01]  /*38a0*/  @!P1 IMAD.MOV.U32 R8, RZ, RZ, RZ ;  /* 0x000000ffff089224 */ /* 0x000fe200078e00ff */
[----:B------:R-:W-:-:S06]  /*38b0*/  @!P1 LEA R9, R9, 0x3ff00000, 0x14 ;  /* 0x3ff0000009099811 */ /* 0x000fcc00078ea0ff */
[----:B------:R-:W-:-:S11]  /*38c0*/  @!P1 DMUL R28, R10, R8 ;  /* 0x000000080a1c9228 */ /* 0x000fd60000000000 */
.L_x_48:
[----:B------:R-:W-:Y:S01]  /*38d0*/  DFMA R22, R22, R28, R28 ;  /* 0x0000001c1616722b */ /* 0x000fe2000000001c */
[----:B------:R-:W-:Y:S01]  /*38e0*/  IMAD.MOV.U32 R10, RZ, RZ, R0 ;  /* 0x000000ffff0a7224 */ /* 0x000fe200078e0000 */
[----:B------:R-:W-:Y:S01]  /*38f0*/  DSETP.NEU.AND P0, PT, |R28|, +INF , PT ;  /* 0x7ff000001c00742a */ /* 0x000fe20003f0d200 */
[----:B------:R-:W-:-:S07]  /*3900*/  IMAD.MOV.U32 R11, RZ, RZ, 0x0 ;  /* 0x00000000ff0b7424 */ /* 0x000fce00078e00ff */
[----:B------:R-:W-:Y:S02]  /*3910*/  FSEL R9, R28, R22, !P0 ;  /* 0x000000161c097208 */ /* 0x000fe40004000000 */
[----:B------:R-:W-:Y:S01]  /*3920*/  FSEL R8, R29, R23, !P0 ;  /* 0x000000171d087208 */ /* 0x000fe20004000000 */
[----:B------:R-:W-:Y:S06]  /*3930*/  RET.REL.NODEC R10 `(_Z6updatePdS_PiS0_iii) ;  /* 0xffffffc40ab07950 */ /* 0x000fec0003c3ffff */
.L_x_49:
[----:B------:R-:W-:-:S00]  /*3940*/  BRA `(.L_x_49) ;  /* 0xfffffffc00fc7947 */ /* 0x000fc0000383ffff */
[----:B------:R-:W-:-:S00]  /*3950*/  NOP ;  /* 0x0000000000007918 */ /* 0x000fc00000000000 */
        /* <DEDUP_REMOVED lines=10> */
.L_x_51:


//--------------------- .nv.shared.reserved.0     --------------------------
	.section	.nv.shared.reserved.0,"aw",@nobits
	.weak		__nv_reservedSMEM_offset_0_alias
	.size		__nv_reservedSMEM_offset_0_alias, 0, 64
	.other		__nv_reservedSMEM_offset_0_alias,@"STO_CUDA_RESERVED_SHARED STV_DEFAULT"
__nv_reservedSMEM_offset_0_alias:
	.zero		0
	.zero		64


//--------------------- .nv.constant0._Z6updatePdS_PiS0_iii --------------------------
	.section	.nv.constant0._Z6updatePdS_PiS0_iii,"a",@progbits
	.sectionflags	@""
	.align	4
.nv.constant0._Z6updatePdS_PiS0_iii:
	.zero		940


//--------------------- SYMBOLS --------------------------

	.type		.nv.reservedSmem.offset0,@object
	.size		.nv.reservedSmem.offset0,0x4
